//
// Generated by NVIDIA NVVM Compiler
//
// Compiler Build ID: CL-36424714
// Cuda compilation tools, release 13.0, V13.0.88
// Based on NVVM 20.0.0
//

.version 9.0
.target sm_100
.address_size 64

	// .globl	_Z16k_csr_mat_vec_mmiPiS_PfS0_S0_
// _ZZ18k_csr2a_mat_vec_mmiPiS_PfS0_S0_E4vals has been demoted

.visible .entry _Z16k_csr_mat_vec_mmiPiS_PfS0_S0_(
	.param .u32 _Z16k_csr_mat_vec_mmiPiS_PfS0_S0__param_0,
	.param .u64 .ptr .align 1 _Z16k_csr_mat_vec_mmiPiS_PfS0_S0__param_1,
	.param .u64 .ptr .align 1 _Z16k_csr_mat_vec_mmiPiS_PfS0_S0__param_2,
	.param .u64 .ptr .align 1 _Z16k_csr_mat_vec_mmiPiS_PfS0_S0__param_3,
	.param .u64 .ptr .align 1 _Z16k_csr_mat_vec_mmiPiS_PfS0_S0__param_4,
	.param .u64 .ptr .align 1 _Z16k_csr_mat_vec_mmiPiS_PfS0_S0__param_5
)
{
	.reg .pred 	%p<11>;
	.reg .b32 	%r<65>;
	.reg .b32 	%f<112>;
	.reg .b64 	%rd<87>;

	ld.param.u32 	%r23, [_Z16k_csr_mat_vec_mmiPiS_PfS0_S0__param_0];
	ld.param.u64 	%rd6, [_Z16k_csr_mat_vec_mmiPiS_PfS0_S0__param_1];
	ld.param.u64 	%rd8, [_Z16k_csr_mat_vec_mmiPiS_PfS0_S0__param_2];
	ld.param.u64 	%rd9, [_Z16k_csr_mat_vec_mmiPiS_PfS0_S0__param_3];
	ld.param.u64 	%rd10, [_Z16k_csr_mat_vec_mmiPiS_PfS0_S0__param_4];
	ld.param.u64 	%rd7, [_Z16k_csr_mat_vec_mmiPiS_PfS0_S0__param_5];
	cvta.to.global.u64 	%rd1, %rd10;
	cvta.to.global.u64 	%rd2, %rd8;
	cvta.to.global.u64 	%rd3, %rd9;
	mov.u32 	%r24, %ntid.x;
	mov.u32 	%r25, %ctaid.x;
	mov.u32 	%r26, %tid.x;
	mad.lo.s32 	%r1, %r24, %r25, %r26;
	setp.ge.s32 	%p1, %r1, %r23;
	@%p1 bra 	$L__BB0_15;
	cvta.to.global.u64 	%rd11, %rd6;
	mul.wide.s32 	%rd12, %r1, 4;
	add.s64 	%rd13, %rd11, %rd12;
	ld.global.u32 	%r60, [%rd13];
	ld.global.u32 	%r3, [%rd13+4];
	setp.ge.s32 	%p2, %r60, %r3;
	mov.f32 	%f111, 0f00000000;
	@%p2 bra 	$L__BB0_14;
	sub.s32 	%r4, %r3, %r60;
	and.b32  	%r5, %r4, 15;
	sub.s32 	%r27, %r60, %r3;
	setp.gt.u32 	%p3, %r27, -16;
	mov.f32 	%f111, 0f00000000;
	@%p3 bra 	$L__BB0_5;
	and.b32  	%r28, %r4, -16;
	neg.s32 	%r58, %r28;
	add.s64 	%rd4, %rd3, 32;
	add.s64 	%rd5, %rd2, 32;
	mov.f32 	%f111, 0f00000000;
$L__BB0_4:
	.pragma "nounroll";
	mul.wide.s32 	%rd14, %r60, 4;
	add.s64 	%rd15, %rd4, %rd14;
	add.s64 	%rd16, %rd5, %rd14;
	ld.global.f32 	%f18, [%rd15+-32];
	ld.global.u32 	%r29, [%rd16+-32];
	mul.wide.s32 	%rd17, %r29, 4;
	add.s64 	%rd18, %rd1, %rd17;
	ld.global.f32 	%f19, [%rd18];
	fma.rn.f32 	%f20, %f18, %f19, %f111;
	ld.global.f32 	%f21, [%rd15+-28];
	ld.global.u32 	%r30, [%rd16+-28];
	mul.wide.s32 	%rd19, %r30, 4;
	add.s64 	%rd20, %rd1, %rd19;
	ld.global.f32 	%f22, [%rd20];
	fma.rn.f32 	%f23, %f21, %f22, %f20;
	ld.global.f32 	%f24, [%rd15+-24];
	ld.global.u32 	%r31, [%rd16+-24];
	mul.wide.s32 	%rd21, %r31, 4;
	add.s64 	%rd22, %rd1, %rd21;
	ld.global.f32 	%f25, [%rd22];
	fma.rn.f32 	%f26, %f24, %f25, %f23;
	ld.global.f32 	%f27, [%rd15+-20];
	ld.global.u32 	%r32, [%rd16+-20];
	mul.wide.s32 	%rd23, %r32, 4;
	add.s64 	%rd24, %rd1, %rd23;
	ld.global.f32 	%f28, [%rd24];
	fma.rn.f32 	%f29, %f27, %f28, %f26;
	ld.global.f32 	%f30, [%rd15+-16];
	ld.global.u32 	%r33, [%rd16+-16];
	mul.wide.s32 	%rd25, %r33, 4;
	add.s64 	%rd26, %rd1, %rd25;
	ld.global.f32 	%f31, [%rd26];
	fma.rn.f32 	%f32, %f30, %f31, %f29;
	ld.global.f32 	%f33, [%rd15+-12];
	ld.global.u32 	%r34, [%rd16+-12];
	mul.wide.s32 	%rd27, %r34, 4;
	add.s64 	%rd28, %rd1, %rd27;
	ld.global.f32 	%f34, [%rd28];
	fma.rn.f32 	%f35, %f33, %f34, %f32;
	ld.global.f32 	%f36, [%rd15+-8];
	ld.global.u32 	%r35, [%rd16+-8];
	mul.wide.s32 	%rd29, %r35, 4;
	add.s64 	%rd30, %rd1, %rd29;
	ld.global.f32 	%f37, [%rd30];
	fma.rn.f32 	%f38, %f36, %f37, %f35;
	ld.global.f32 	%f39, [%rd15+-4];
	ld.global.u32 	%r36, [%rd16+-4];
	mul.wide.s32 	%rd31, %r36, 4;
	add.s64 	%rd32, %rd1, %rd31;
	ld.global.f32 	%f40, [%rd32];
	fma.rn.f32 	%f41, %f39, %f40, %f38;
	ld.global.f32 	%f42, [%rd15];
	ld.global.u32 	%r37, [%rd16];
	mul.wide.s32 	%rd33, %r37, 4;
	add.s64 	%rd34, %rd1, %rd33;
	ld.global.f32 	%f43, [%rd34];
	fma.rn.f32 	%f44, %f42, %f43, %f41;
	ld.global.f32 	%f45, [%rd15+4];
	ld.global.u32 	%r38, [%rd16+4];
	mul.wide.s32 	%rd35, %r38, 4;
	add.s64 	%rd36, %rd1, %rd35;
	ld.global.f32 	%f46, [%rd36];
	fma.rn.f32 	%f47, %f45, %f46, %f44;
	ld.global.f32 	%f48, [%rd15+8];
	ld.global.u32 	%r39, [%rd16+8];
	mul.wide.s32 	%rd37, %r39, 4;
	add.s64 	%rd38, %rd1, %rd37;
	ld.global.f32 	%f49, [%rd38];
	fma.rn.f32 	%f50, %f48, %f49, %f47;
	ld.global.f32 	%f51, [%rd15+12];
	ld.global.u32 	%r40, [%rd16+12];
	mul.wide.s32 	%rd39, %r40, 4;
	add.s64 	%rd40, %rd1, %rd39;
	ld.global.f32 	%f52, [%rd40];
	fma.rn.f32 	%f53, %f51, %f52, %f50;
	ld.global.f32 	%f54, [%rd15+16];
	ld.global.u32 	%r41, [%rd16+16];
	mul.wide.s32 	%rd41, %r41, 4;
	add.s64 	%rd42, %rd1, %rd41;
	ld.global.f32 	%f55, [%rd42];
	fma.rn.f32 	%f56, %f54, %f55, %f53;
	ld.global.f32 	%f57, [%rd15+20];
	ld.global.u32 	%r42, [%rd16+20];
	mul.wide.s32 	%rd43, %r42, 4;
	add.s64 	%rd44, %rd1, %rd43;
	ld.global.f32 	%f58, [%rd44];
	fma.rn.f32 	%f59, %f57, %f58, %f56;
	ld.global.f32 	%f60, [%rd15+24];
	ld.global.u32 	%r43, [%rd16+24];
	mul.wide.s32 	%rd45, %r43, 4;
	add.s64 	%rd46, %rd1, %rd45;
	ld.global.f32 	%f61, [%rd46];
	fma.rn.f32 	%f62, %f60, %f61, %f59;
	ld.global.f32 	%f63, [%rd15+28];
	ld.global.u32 	%r44, [%rd16+28];
	mul.wide.s32 	%rd47, %r44, 4;
	add.s64 	%rd48, %rd1, %rd47;
	ld.global.f32 	%f64, [%rd48];
	fma.rn.f32 	%f111, %f63, %f64, %f62;
	add.s32 	%r60, %r60, 16;
	add.s32 	%r58, %r58, 16;
	setp.ne.s32 	%p4, %r58, 0;
	@%p4 bra 	$L__BB0_4;
$L__BB0_5:
	setp.eq.s32 	%p5, %r5, 0;
	@%p5 bra 	$L__BB0_14;
	and.b32  	%r12, %r4, 7;
	setp.lt.u32 	%p6, %r5, 8;
	@%p6 bra 	$L__BB0_8;
	mul.wide.s32 	%rd49, %r60, 4;
	add.s64 	%rd50, %rd3, %rd49;
	ld.global.f32 	%f66, [%rd50];
	add.s64 	%rd51, %rd2, %rd49;
	ld.global.u32 	%r45, [%rd51];
	mul.wide.s32 	%rd52, %r45, 4;
	add.s64 	%rd53, %rd1, %rd52;
	ld.global.f32 	%f67, [%rd53];
	fma.rn.f32 	%f68, %f66, %f67, %f111;
	ld.global.f32 	%f69, [%rd50+4];
	ld.global.u32 	%r46, [%rd51+4];
	mul.wide.s32 	%rd54, %r46, 4;
	add.s64 	%rd55, %rd1, %rd54;
	ld.global.f32 	%f70, [%rd55];
	fma.rn.f32 	%f71, %f69, %f70, %f68;
	ld.global.f32 	%f72, [%rd50+8];
	ld.global.u32 	%r47, [%rd51+8];
	mul.wide.s32 	%rd56, %r47, 4;
	add.s64 	%rd57, %rd1, %rd56;
	ld.global.f32 	%f73, [%rd57];
	fma.rn.f32 	%f74, %f72, %f73, %f71;
	ld.global.f32 	%f75, [%rd50+12];
	ld.global.u32 	%r48, [%rd51+12];
	mul.wide.s32 	%rd58, %r48, 4;
	add.s64 	%rd59, %rd1, %rd58;
	ld.global.f32 	%f76, [%rd59];
	fma.rn.f32 	%f77, %f75, %f76, %f74;
	ld.global.f32 	%f78, [%rd50+16];
	ld.global.u32 	%r49, [%rd51+16];
	mul.wide.s32 	%rd60, %r49, 4;
	add.s64 	%rd61, %rd1, %rd60;
	ld.global.f32 	%f79, [%rd61];
	fma.rn.f32 	%f80, %f78, %f79, %f77;
	ld.global.f32 	%f81, [%rd50+20];
	ld.global.u32 	%r50, [%rd51+20];
	mul.wide.s32 	%rd62, %r50, 4;
	add.s64 	%rd63, %rd1, %rd62;
	ld.global.f32 	%f82, [%rd63];
	fma.rn.f32 	%f83, %f81, %f82, %f80;
	ld.global.f32 	%f84, [%rd50+24];
	ld.global.u32 	%r51, [%rd51+24];
	mul.wide.s32 	%rd64, %r51, 4;
	add.s64 	%rd65, %rd1, %rd64;
	ld.global.f32 	%f85, [%rd65];
	fma.rn.f32 	%f86, %f84, %f85, %f83;
	ld.global.f32 	%f87, [%rd50+28];
	ld.global.u32 	%r52, [%rd51+28];
	mul.wide.s32 	%rd66, %r52, 4;
	add.s64 	%rd67, %rd1, %rd66;
	ld.global.f32 	%f88, [%rd67];
	fma.rn.f32 	%f111, %f87, %f88, %f86;
	add.s32 	%r60, %r60, 8;
$L__BB0_8:
	setp.eq.s32 	%p7, %r12, 0;
	@%p7 bra 	$L__BB0_14;
	and.b32  	%r15, %r4, 3;
	setp.lt.u32 	%p8, %r12, 4;
	@%p8 bra 	$L__BB0_11;
	mul.wide.s32 	%rd68, %r60, 4;
	add.s64 	%rd69, %rd3, %rd68;
	ld.global.f32 	%f90, [%rd69];
	add.s64 	%rd70, %rd2, %rd68;
	ld.global.u32 	%r53, [%rd70];
	mul.wide.s32 	%rd71, %r53, 4;
	add.s64 	%rd72, %rd1, %rd71;
	ld.global.f32 	%f91, [%rd72];
	fma.rn.f32 	%f92, %f90, %f91, %f111;
	ld.global.f32 	%f93, [%rd69+4];
	ld.global.u32 	%r54, [%rd70+4];
	mul.wide.s32 	%rd73, %r54, 4;
	add.s64 	%rd74, %rd1, %rd73;
	ld.global.f32 	%f94, [%rd74];
	fma.rn.f32 	%f95, %f93, %f94, %f92;
	ld.global.f32 	%f96, [%rd69+8];
	ld.global.u32 	%r55, [%rd70+8];
	mul.wide.s32 	%rd75, %r55, 4;
	add.s64 	%rd76, %rd1, %rd75;
	ld.global.f32 	%f97, [%rd76];
	fma.rn.f32 	%f98, %f96, %f97, %f95;
	ld.global.f32 	%f99, [%rd69+12];
	ld.global.u32 	%r56, [%rd70+12];
	mul.wide.s32 	%rd77, %r56, 4;
	add.s64 	%rd78, %rd1, %rd77;
	ld.global.f32 	%f100, [%rd78];
	fma.rn.f32 	%f111, %f99, %f100, %f98;
	add.s32 	%r60, %r60, 4;
$L__BB0_11:
	setp.eq.s32 	%p9, %r15, 0;
	@%p9 bra 	$L__BB0_14;
	neg.s32 	%r63, %r15;
$L__BB0_13:
	.pragma "nounroll";
	mul.wide.s32 	%rd79, %r60, 4;
	add.s64 	%rd80, %rd2, %rd79;
	add.s64 	%rd81, %rd3, %rd79;
	ld.global.f32 	%f101, [%rd81];
	ld.global.u32 	%r57, [%rd80];
	mul.wide.s32 	%rd82, %r57, 4;
	add.s64 	%rd83, %rd1, %rd82;
	ld.global.f32 	%f102, [%rd83];
	fma.rn.f32 	%f111, %f101, %f102, %f111;
	add.s32 	%r60, %r60, 1;
	add.s32 	%r63, %r63, 1;
	setp.ne.s32 	%p10, %r63, 0;
	@%p10 bra 	$L__BB0_13;
$L__BB0_14:
	cvta.to.global.u64 	%rd84, %rd7;
	add.s64 	%rd86, %rd84, %rd12;
	st.global.f32 	[%rd86], %f111;
$L__BB0_15:
	ret;

}
	// .globl	_Z18k_csr2a_mat_vec_mmiPiS_PfS0_S0_
.visible .entry _Z18k_csr2a_mat_vec_mmiPiS_PfS0_S0_(
	.param .u32 _Z18k_csr2a_mat_vec_mmiPiS_PfS0_S0__param_0,
	.param .u64 .ptr .align 1 _Z18k_csr2a_mat_vec_mmiPiS_PfS0_S0__param_1,
	.param .u64 .ptr .align 1 _Z18k_csr2a_mat_vec_mmiPiS_PfS0_S0__param_2,
	.param .u64 .ptr .align 1 _Z18k_csr2a_mat_vec_mmiPiS_PfS0_S0__param_3,
	.param .u64 .ptr .align 1 _Z18k_csr2a_mat_vec_mmiPiS_PfS0_S0__param_4,
	.param .u64 .ptr .align 1 _Z18k_csr2a_mat_vec_mmiPiS_PfS0_S0__param_5
)
{
	.reg .pred 	%p<16>;
	.reg .b32 	%r<78>;
	.reg .b32 	%f<133>;
	.reg .b64 	%rd<87>;
	// demoted variable
	.shared .align 4 .b8 _ZZ18k_csr2a_mat_vec_mmiPiS_PfS0_S0_E4vals[2048];
	ld.param.u32 	%r28, [_Z18k_csr2a_mat_vec_mmiPiS_PfS0_S0__param_0];
	ld.param.u64 	%rd6, [_Z18k_csr2a_mat_vec_mmiPiS_PfS0_S0__param_1];
	ld.param.u64 	%rd8, [_Z18k_csr2a_mat_vec_mmiPiS_PfS0_S0__param_2];
	ld.param.u64 	%rd9, [_Z18k_csr2a_mat_vec_mmiPiS_PfS0_S0__param_3];
	ld.param.u64 	%rd10, [_Z18k_csr2a_mat_vec_mmiPiS_PfS0_S0__param_4];
	ld.param.u64 	%rd7, [_Z18k_csr2a_mat_vec_mmiPiS_PfS0_S0__param_5];
	cvta.to.global.u64 	%rd1, %rd10;
	cvta.to.global.u64 	%rd2, %rd8;
	cvta.to.global.u64 	%rd3, %rd9;
	mov.u32 	%r29, %ctaid.x;
	shl.b32 	%r30, %r29, 4;
	mov.u32 	%r1, %tid.y;
	add.s32 	%r2, %r30, %r1;
	mov.u32 	%r3, %tid.x;
	setp.ge.s32 	%p1, %r2, %r28;
	@%p1 bra 	$L__BB1_25;
	cvta.to.global.u64 	%rd11, %rd6;
	mul.wide.s32 	%rd12, %r2, 4;
	add.s64 	%rd13, %rd11, %rd12;
	ld.global.u32 	%r4, [%rd13];
	ld.global.u32 	%r5, [%rd13+4];
	shl.b32 	%r31, %r1, 7;
	mov.u32 	%r32, _ZZ18k_csr2a_mat_vec_mmiPiS_PfS0_S0_E4vals;
	add.s32 	%r6, %r32, %r31;
	shl.b32 	%r33, %r3, 2;
	add.s32 	%r7, %r6, %r33;
	mov.b32 	%r34, 0;
	st.shared.u32 	[%r7], %r34;
	add.s32 	%r77, %r4, %r3;
	setp.ge.s32 	%p2, %r77, %r5;
	mov.f32 	%f126, 0f00000000;
	@%p2 bra 	$L__BB1_15;
	add.s32 	%r35, %r77, 32;
	max.s32 	%r36, %r5, %r35;
	not.b32 	%r37, %r3;
	add.s32 	%r38, %r36, %r37;
	sub.s32 	%r39, %r38, %r4;
	shr.u32 	%r40, %r39, 5;
	add.s32 	%r9, %r40, 1;
	and.b32  	%r10, %r9, 15;
	setp.lt.u32 	%p3, %r39, 480;
	mov.f32 	%f126, 0f00000000;
	@%p3 bra 	$L__BB1_5;
	and.b32  	%r41, %r9, 268435440;
	neg.s32 	%r76, %r41;
	add.s64 	%rd4, %rd3, 1024;
	add.s64 	%rd5, %rd2, 1024;
	mov.f32 	%f126, 0f00000000;
$L__BB1_4:
	.pragma "nounroll";
	mul.wide.s32 	%rd14, %r77, 4;
	add.s64 	%rd15, %rd4, %rd14;
	add.s64 	%rd16, %rd5, %rd14;
	ld.global.f32 	%f27, [%rd15+-1024];
	ld.global.u32 	%r42, [%rd16+-1024];
	mul.wide.s32 	%rd17, %r42, 4;
	add.s64 	%rd18, %rd1, %rd17;
	ld.global.f32 	%f28, [%rd18];
	fma.rn.f32 	%f29, %f27, %f28, %f126;
	ld.global.f32 	%f30, [%rd15+-896];
	ld.global.u32 	%r43, [%rd16+-896];
	mul.wide.s32 	%rd19, %r43, 4;
	add.s64 	%rd20, %rd1, %rd19;
	ld.global.f32 	%f31, [%rd20];
	fma.rn.f32 	%f32, %f30, %f31, %f29;
	ld.global.f32 	%f33, [%rd15+-768];
	ld.global.u32 	%r44, [%rd16+-768];
	mul.wide.s32 	%rd21, %r44, 4;
	add.s64 	%rd22, %rd1, %rd21;
	ld.global.f32 	%f34, [%rd22];
	fma.rn.f32 	%f35, %f33, %f34, %f32;
	ld.global.f32 	%f36, [%rd15+-640];
	ld.global.u32 	%r45, [%rd16+-640];
	mul.wide.s32 	%rd23, %r45, 4;
	add.s64 	%rd24, %rd1, %rd23;
	ld.global.f32 	%f37, [%rd24];
	fma.rn.f32 	%f38, %f36, %f37, %f35;
	ld.global.f32 	%f39, [%rd15+-512];
	ld.global.u32 	%r46, [%rd16+-512];
	mul.wide.s32 	%rd25, %r46, 4;
	add.s64 	%rd26, %rd1, %rd25;
	ld.global.f32 	%f40, [%rd26];
	fma.rn.f32 	%f41, %f39, %f40, %f38;
	ld.global.f32 	%f42, [%rd15+-384];
	ld.global.u32 	%r47, [%rd16+-384];
	mul.wide.s32 	%rd27, %r47, 4;
	add.s64 	%rd28, %rd1, %rd27;
	ld.global.f32 	%f43, [%rd28];
	fma.rn.f32 	%f44, %f42, %f43, %f41;
	ld.global.f32 	%f45, [%rd15+-256];
	ld.global.u32 	%r48, [%rd16+-256];
	mul.wide.s32 	%rd29, %r48, 4;
	add.s64 	%rd30, %rd1, %rd29;
	ld.global.f32 	%f46, [%rd30];
	fma.rn.f32 	%f47, %f45, %f46, %f44;
	ld.global.f32 	%f48, [%rd15+-128];
	ld.global.u32 	%r49, [%rd16+-128];
	mul.wide.s32 	%rd31, %r49, 4;
	add.s64 	%rd32, %rd1, %rd31;
	ld.global.f32 	%f49, [%rd32];
	fma.rn.f32 	%f50, %f48, %f49, %f47;
	ld.global.f32 	%f51, [%rd15];
	ld.global.u32 	%r50, [%rd16];
	mul.wide.s32 	%rd33, %r50, 4;
	add.s64 	%rd34, %rd1, %rd33;
	ld.global.f32 	%f52, [%rd34];
	fma.rn.f32 	%f53, %f51, %f52, %f50;
	ld.global.f32 	%f54, [%rd15+128];
	ld.global.u32 	%r51, [%rd16+128];
	mul.wide.s32 	%rd35, %r51, 4;
	add.s64 	%rd36, %rd1, %rd35;
	ld.global.f32 	%f55, [%rd36];
	fma.rn.f32 	%f56, %f54, %f55, %f53;
	ld.global.f32 	%f57, [%rd15+256];
	ld.global.u32 	%r52, [%rd16+256];
	mul.wide.s32 	%rd37, %r52, 4;
	add.s64 	%rd38, %rd1, %rd37;
	ld.global.f32 	%f58, [%rd38];
	fma.rn.f32 	%f59, %f57, %f58, %f56;
	ld.global.f32 	%f60, [%rd15+384];
	ld.global.u32 	%r53, [%rd16+384];
	mul.wide.s32 	%rd39, %r53, 4;
	add.s64 	%rd40, %rd1, %rd39;
	ld.global.f32 	%f61, [%rd40];
	fma.rn.f32 	%f62, %f60, %f61, %f59;
	ld.global.f32 	%f63, [%rd15+512];
	ld.global.u32 	%r54, [%rd16+512];
	mul.wide.s32 	%rd41, %r54, 4;
	add.s64 	%rd42, %rd1, %rd41;
	ld.global.f32 	%f64, [%rd42];
	fma.rn.f32 	%f65, %f63, %f64, %f62;
	ld.global.f32 	%f66, [%rd15+640];
	ld.global.u32 	%r55, [%rd16+640];
	mul.wide.s32 	%rd43, %r55, 4;
	add.s64 	%rd44, %rd1, %rd43;
	ld.global.f32 	%f67, [%rd44];
	fma.rn.f32 	%f68, %f66, %f67, %f65;
	ld.global.f32 	%f69, [%rd15+768];
	ld.global.u32 	%r56, [%rd16+768];
	mul.wide.s32 	%rd45, %r56, 4;
	add.s64 	%rd46, %rd1, %rd45;
	ld.global.f32 	%f70, [%rd46];
	fma.rn.f32 	%f71, %f69, %f70, %f68;
	ld.global.f32 	%f72, [%rd15+896];
	ld.global.u32 	%r57, [%rd16+896];
	mul.wide.s32 	%rd47, %r57, 4;
	add.s64 	%rd48, %rd1, %rd47;
	ld.global.f32 	%f73, [%rd48];
	fma.rn.f32 	%f126, %f72, %f73, %f71;
	add.s32 	%r77, %r77, 512;
	add.s32 	%r76, %r76, 16;
	setp.eq.s32 	%p4, %r76, 0;
	@%p4 bra 	$L__BB1_5;
	bra.uni 	$L__BB1_4;
$L__BB1_5:
	setp.eq.s32 	%p5, %r10, 0;
	@%p5 bra 	$L__BB1_14;
	and.b32  	%r13, %r9, 7;
	setp.lt.u32 	%p6, %r10, 8;
	@%p6 bra 	$L__BB1_8;
	mul.wide.s32 	%rd49, %r77, 4;
	add.s64 	%rd50, %rd3, %rd49;
	ld.global.f32 	%f75, [%rd50];
	add.s64 	%rd51, %rd2, %rd49;
	ld.global.u32 	%r58, [%rd51];
	mul.wide.s32 	%rd52, %r58, 4;
	add.s64 	%rd53, %rd1, %rd52;
	ld.global.f32 	%f76, [%rd53];
	fma.rn.f32 	%f77, %f75, %f76, %f126;
	ld.global.f32 	%f78, [%rd50+128];
	ld.global.u32 	%r59, [%rd51+128];
	mul.wide.s32 	%rd54, %r59, 4;
	add.s64 	%rd55, %rd1, %rd54;
	ld.global.f32 	%f79, [%rd55];
	fma.rn.f32 	%f80, %f78, %f79, %f77;
	ld.global.f32 	%f81, [%rd50+256];
	ld.global.u32 	%r60, [%rd51+256];
	mul.wide.s32 	%rd56, %r60, 4;
	add.s64 	%rd57, %rd1, %rd56;
	ld.global.f32 	%f82, [%rd57];
	fma.rn.f32 	%f83, %f81, %f82, %f80;
	ld.global.f32 	%f84, [%rd50+384];
	ld.global.u32 	%r61, [%rd51+384];
	mul.wide.s32 	%rd58, %r61, 4;
	add.s64 	%rd59, %rd1, %rd58;
	ld.global.f32 	%f85, [%rd59];
	fma.rn.f32 	%f86, %f84, %f85, %f83;
	ld.global.f32 	%f87, [%rd50+512];
	ld.global.u32 	%r62, [%rd51+512];
	mul.wide.s32 	%rd60, %r62, 4;
	add.s64 	%rd61, %rd1, %rd60;
	ld.global.f32 	%f88, [%rd61];
	fma.rn.f32 	%f89, %f87, %f88, %f86;
	ld.global.f32 	%f90, [%rd50+640];
	ld.global.u32 	%r63, [%rd51+640];
	mul.wide.s32 	%rd62, %r63, 4;
	add.s64 	%rd63, %rd1, %rd62;
	ld.global.f32 	%f91, [%rd63];
	fma.rn.f32 	%f92, %f90, %f91, %f89;
	ld.global.f32 	%f93, [%rd50+768];
	ld.global.u32 	%r64, [%rd51+768];
	mul.wide.s32 	%rd64, %r64, 4;
	add.s64 	%rd65, %rd1, %rd64;
	ld.global.f32 	%f94, [%rd65];
	fma.rn.f32 	%f95, %f93, %f94, %f92;
	ld.global.f32 	%f96, [%rd50+896];
	ld.global.u32 	%r65, [%rd51+896];
	mul.wide.s32 	%rd66, %r65, 4;
	add.s64 	%rd67, %rd1, %rd66;
	ld.global.f32 	%f97, [%rd67];
	fma.rn.f32 	%f126, %f96, %f97, %f95;
	add.s32 	%r77, %r77, 256;
$L__BB1_8:
	setp.eq.s32 	%p7, %r13, 0;
	@%p7 bra 	$L__BB1_14;
	and.b32  	%r16, %r9, 3;
	setp.lt.u32 	%p8, %r13, 4;
	@%p8 bra 	$L__BB1_11;
	mul.wide.s32 	%rd68, %r77, 4;
	add.s64 	%rd69, %rd3, %rd68;
	ld.global.f32 	%f99, [%rd69];
	add.s64 	%rd70, %rd2, %rd68;
	ld.global.u32 	%r66, [%rd70];
	mul.wide.s32 	%rd71, %r66, 4;
	add.s64 	%rd72, %rd1, %rd71;
	ld.global.f32 	%f100, [%rd72];
	fma.rn.f32 	%f101, %f99, %f100, %f126;
	ld.global.f32 	%f102, [%rd69+128];
	ld.global.u32 	%r67, [%rd70+128];
	mul.wide.s32 	%rd73, %r67, 4;
	add.s64 	%rd74, %rd1, %rd73;
	ld.global.f32 	%f103, [%rd74];
	fma.rn.f32 	%f104, %f102, %f103, %f101;
	ld.global.f32 	%f105, [%rd69+256];
	ld.global.u32 	%r68, [%rd70+256];
	mul.wide.s32 	%rd75, %r68, 4;
	add.s64 	%rd76, %rd1, %rd75;
	ld.global.f32 	%f106, [%rd76];
	fma.rn.f32 	%f107, %f105, %f106, %f104;
	ld.global.f32 	%f108, [%rd69+384];
	ld.global.u32 	%r69, [%rd70+384];
	mul.wide.s32 	%rd77, %r69, 4;
	add.s64 	%rd78, %rd1, %rd77;
	ld.global.f32 	%f109, [%rd78];
	fma.rn.f32 	%f126, %f108, %f109, %f107;
	add.s32 	%r77, %r77, 128;
$L__BB1_11:
	setp.eq.s32 	%p9, %r16, 0;
	@%p9 bra 	$L__BB1_14;
	neg.s32 	%r74, %r16;
$L__BB1_13:
	.pragma "nounroll";
	mul.wide.s32 	%rd79, %r77, 4;
	add.s64 	%rd80, %rd2, %rd79;
	add.s64 	%rd81, %rd3, %rd79;
	ld.global.f32 	%f110, [%rd81];
	ld.global.u32 	%r70, [%rd80];
	mul.wide.s32 	%rd82, %r70, 4;
	add.s64 	%rd83, %rd1, %rd82;
	ld.global.f32 	%f111, [%rd83];
	fma.rn.f32 	%f126, %f110, %f111, %f126;
	add.s32 	%r77, %r77, 32;
	add.s32 	%r74, %r74, 1;
	setp.ne.s32 	%p10, %r74, 0;
	@%p10 bra 	$L__BB1_13;
$L__BB1_14:
	st.shared.f32 	[%r7], %f126;
$L__BB1_15:
	setp.gt.u32 	%p11, %r3, 15;
	@%p11 bra 	$L__BB1_17;
	ld.shared.f32 	%f112, [%r7+64];
	add.f32 	%f126, %f112, %f126;
	st.shared.f32 	[%r7], %f126;
$L__BB1_17:
	setp.gt.u32 	%p12, %r3, 7;
	@%p12 bra 	$L__BB1_19;
	ld.shared.f32 	%f113, [%r7+32];
	add.f32 	%f126, %f113, %f126;
	st.shared.f32 	[%r7], %f126;
$L__BB1_19:
	setp.gt.u32 	%p13, %r3, 3;
	@%p13 bra 	$L__BB1_21;
	ld.shared.f32 	%f114, [%r7+16];
	add.f32 	%f126, %f114, %f126;
	st.shared.f32 	[%r7], %f126;
$L__BB1_21:
	setp.gt.u32 	%p14, %r3, 1;
	@%p14 bra 	$L__BB1_23;
	ld.shared.f32 	%f115, [%r7+8];
	add.f32 	%f126, %f115, %f126;
	st.shared.f32 	[%r7], %f126;
$L__BB1_23:
	setp.ne.s32 	%p15, %r3, 0;
	@%p15 bra 	$L__BB1_25;
	ld.shared.f32 	%f116, [%r6+4];
	add.f32 	%f117, %f116, %f126;
	st.shared.f32 	[%r7], %f117;
	ld.shared.f32 	%f118, [%r6];
	cvta.to.global.u64 	%rd84, %rd7;
	add.s64 	%rd86, %rd84, %rd12;
	st.global.f32 	[%rd86], %f118;
$L__BB1_25:
	ret;

}
	// .globl	_Z16k_ell_mat_vec_mmiiPiPfS0_S0_
.visible .entry _Z16k_ell_mat_vec_mmiiPiPfS0_S0_(
	.param .u32 _Z16k_ell_mat_vec_mmiiPiPfS0_S0__param_0,
	.param .u32 _Z16k_ell_mat_vec_mmiiPiPfS0_S0__param_1,
	.param .u64 .ptr .align 1 _Z16k_ell_mat_vec_mmiiPiPfS0_S0__param_2,
	.param .u64 .ptr .align 1 _Z16k_ell_mat_vec_mmiiPiPfS0_S0__param_3,
	.param .u64 .ptr .align 1 _Z16k_ell_mat_vec_mmiiPiPfS0_S0__param_4,
	.param .u64 .ptr .align 1 _Z16k_ell_mat_vec_mmiiPiPfS0_S0__param_5
)
{
	.reg .pred 	%p<40>;
	.reg .b32 	%r<38>;
	.reg .b32 	%f<170>;
	.reg .b64 	%rd<20>;

	ld.param.u32 	%r24, [_Z16k_ell_mat_vec_mmiiPiPfS0_S0__param_0];
	ld.param.u32 	%r23, [_Z16k_ell_mat_vec_mmiiPiPfS0_S0__param_1];
	ld.param.u64 	%rd9, [_Z16k_ell_mat_vec_mmiiPiPfS0_S0__param_3];
	ld.param.u64 	%rd7, [_Z16k_ell_mat_vec_mmiiPiPfS0_S0__param_4];
	ld.param.u64 	%rd8, [_Z16k_ell_mat_vec_mmiiPiPfS0_S0__param_5];
	cvta.to.global.u64 	%rd1, %rd9;
	mov.u32 	%r25, %ntid.x;
	mov.u32 	%r26, %ctaid.x;
	mov.u32 	%r27, %tid.x;
	mad.lo.s32 	%r1, %r25, %r26, %r27;
	setp.ge.s32 	%p1, %r1, %r24;
	@%p1 bra 	$L__BB2_73;
	setp.lt.s32 	%p2, %r23, 1;
	mov.f32 	%f133, 0f00000000;
	@%p2 bra 	$L__BB2_72;
	mul.lo.s32 	%r2, %r23, %r1;
	cvta.to.global.u64 	%rd10, %rd7;
	mul.wide.s32 	%rd11, %r1, 4;
	add.s64 	%rd2, %rd10, %rd11;
	and.b32  	%r3, %r23, 15;
	setp.lt.u32 	%p3, %r23, 16;
	mov.f32 	%f133, 0f00000000;
	mov.b32 	%r34, 0;
	@%p3 bra 	$L__BB2_37;
	and.b32  	%r34, %r23, 2147483632;
	neg.s32 	%r32, %r34;
	add.s64 	%rd3, %rd1, 32;
	mov.f32 	%f133, 0f00000000;
	mov.u32 	%r31, %r2;
$L__BB2_4:
	.pragma "nounroll";
	mul.wide.s32 	%rd12, %r31, 4;
	add.s64 	%rd4, %rd3, %rd12;
	ld.global.f32 	%f2, [%rd4+-32];
	setp.eq.f32 	%p4, %f2, 0f00000000;
	@%p4 bra 	$L__BB2_6;
	ld.global.f32 	%f101, [%rd2];
	fma.rn.f32 	%f133, %f2, %f101, %f133;
$L__BB2_6:
	ld.global.f32 	%f5, [%rd4+-28];
	setp.eq.f32 	%p5, %f5, 0f00000000;
	@%p5 bra 	$L__BB2_8;
	ld.global.f32 	%f102, [%rd2];
	fma.rn.f32 	%f133, %f5, %f102, %f133;
$L__BB2_8:
	ld.global.f32 	%f8, [%rd4+-24];
	setp.eq.f32 	%p6, %f8, 0f00000000;
	@%p6 bra 	$L__BB2_10;
	ld.global.f32 	%f103, [%rd2];
	fma.rn.f32 	%f133, %f8, %f103, %f133;
$L__BB2_10:
	ld.global.f32 	%f11, [%rd4+-20];
	setp.eq.f32 	%p7, %f11, 0f00000000;
	@%p7 bra 	$L__BB2_12;
	ld.global.f32 	%f104, [%rd2];
	fma.rn.f32 	%f133, %f11, %f104, %f133;
$L__BB2_12:
	ld.global.f32 	%f14, [%rd4+-16];
	setp.eq.f32 	%p8, %f14, 0f00000000;
	@%p8 bra 	$L__BB2_14;
	ld.global.f32 	%f105, [%rd2];
	fma.rn.f32 	%f133, %f14, %f105, %f133;
$L__BB2_14:
	ld.global.f32 	%f17, [%rd4+-12];
	setp.eq.f32 	%p9, %f17, 0f00000000;
	@%p9 bra 	$L__BB2_16;
	ld.global.f32 	%f106, [%rd2];
	fma.rn.f32 	%f133, %f17, %f106, %f133;
$L__BB2_16:
	ld.global.f32 	%f20, [%rd4+-8];
	setp.eq.f32 	%p10, %f20, 0f00000000;
	@%p10 bra 	$L__BB2_18;
	ld.global.f32 	%f107, [%rd2];
	fma.rn.f32 	%f133, %f20, %f107, %f133;
$L__BB2_18:
	ld.global.f32 	%f23, [%rd4+-4];
	setp.eq.f32 	%p11, %f23, 0f00000000;
	@%p11 bra 	$L__BB2_20;
	ld.global.f32 	%f108, [%rd2];
	fma.rn.f32 	%f133, %f23, %f108, %f133;
$L__BB2_20:
	ld.global.f32 	%f26, [%rd4];
	setp.eq.f32 	%p12, %f26, 0f00000000;
	@%p12 bra 	$L__BB2_22;
	ld.global.f32 	%f109, [%rd2];
	fma.rn.f32 	%f133, %f26, %f109, %f133;
$L__BB2_22:
	ld.global.f32 	%f29, [%rd4+4];
	setp.eq.f32 	%p13, %f29, 0f00000000;
	@%p13 bra 	$L__BB2_24;
	ld.global.f32 	%f110, [%rd2];
	fma.rn.f32 	%f133, %f29, %f110, %f133;
$L__BB2_24:
	ld.global.f32 	%f32, [%rd4+8];
	setp.eq.f32 	%p14, %f32, 0f00000000;
	@%p14 bra 	$L__BB2_26;
	ld.global.f32 	%f111, [%rd2];
	fma.rn.f32 	%f133, %f32, %f111, %f133;
$L__BB2_26:
	ld.global.f32 	%f35, [%rd4+12];
	setp.eq.f32 	%p15, %f35, 0f00000000;
	@%p15 bra 	$L__BB2_28;
	ld.global.f32 	%f112, [%rd2];
	fma.rn.f32 	%f133, %f35, %f112, %f133;
$L__BB2_28:
	ld.global.f32 	%f38, [%rd4+16];
	setp.eq.f32 	%p16, %f38, 0f00000000;
	@%p16 bra 	$L__BB2_30;
	ld.global.f32 	%f113, [%rd2];
	fma.rn.f32 	%f133, %f38, %f113, %f133;
$L__BB2_30:
	ld.global.f32 	%f41, [%rd4+20];
	setp.eq.f32 	%p17, %f41, 0f00000000;
	@%p17 bra 	$L__BB2_32;
	ld.global.f32 	%f114, [%rd2];
	fma.rn.f32 	%f133, %f41, %f114, %f133;
$L__BB2_32:
	ld.global.f32 	%f44, [%rd4+24];
	setp.eq.f32 	%p18, %f44, 0f00000000;
	@%p18 bra 	$L__BB2_34;
	ld.global.f32 	%f115, [%rd2];
	fma.rn.f32 	%f133, %f44, %f115, %f133;
$L__BB2_34:
	ld.global.f32 	%f47, [%rd4+28];
	setp.eq.f32 	%p19, %f47, 0f00000000;
	@%p19 bra 	$L__BB2_36;
	ld.global.f32 	%f116, [%rd2];
	fma.rn.f32 	%f133, %f47, %f116, %f133;
$L__BB2_36:
	add.s32 	%r32, %r32, 16;
	add.s32 	%r31, %r31, 16;
	setp.ne.s32 	%p20, %r32, 0;
	@%p20 bra 	$L__BB2_4;
$L__BB2_37:
	setp.eq.s32 	%p21, %r3, 0;
	@%p21 bra 	$L__BB2_72;
	and.b32  	%r11, %r23, 7;
	setp.lt.u32 	%p22, %r3, 8;
	@%p22 bra 	$L__BB2_56;
	add.s32 	%r29, %r34, %r2;
	mul.wide.s32 	%rd13, %r29, 4;
	add.s64 	%rd5, %rd1, %rd13;
	ld.global.f32 	%f52, [%rd5];
	setp.eq.f32 	%p23, %f52, 0f00000000;
	@%p23 bra 	$L__BB2_41;
	ld.global.f32 	%f118, [%rd2];
	fma.rn.f32 	%f133, %f52, %f118, %f133;
$L__BB2_41:
	ld.global.f32 	%f55, [%rd5+4];
	setp.eq.f32 	%p24, %f55, 0f00000000;
	@%p24 bra 	$L__BB2_43;
	ld.global.f32 	%f119, [%rd2];
	fma.rn.f32 	%f133, %f55, %f119, %f133;
$L__BB2_43:
	ld.global.f32 	%f58, [%rd5+8];
	setp.eq.f32 	%p25, %f58, 0f00000000;
	@%p25 bra 	$L__BB2_45;
	ld.global.f32 	%f120, [%rd2];
	fma.rn.f32 	%f133, %f58, %f120, %f133;
$L__BB2_45:
	ld.global.f32 	%f61, [%rd5+12];
	setp.eq.f32 	%p26, %f61, 0f00000000;
	@%p26 bra 	$L__BB2_47;
	ld.global.f32 	%f121, [%rd2];
	fma.rn.f32 	%f133, %f61, %f121, %f133;
$L__BB2_47:
	ld.global.f32 	%f64, [%rd5+16];
	setp.eq.f32 	%p27, %f64, 0f00000000;
	@%p27 bra 	$L__BB2_49;
	ld.global.f32 	%f122, [%rd2];
	fma.rn.f32 	%f133, %f64, %f122, %f133;
$L__BB2_49:
	ld.global.f32 	%f67, [%rd5+20];
	setp.eq.f32 	%p28, %f67, 0f00000000;
	@%p28 bra 	$L__BB2_51;
	ld.global.f32 	%f123, [%rd2];
	fma.rn.f32 	%f133, %f67, %f123, %f133;
$L__BB2_51:
	ld.global.f32 	%f70, [%rd5+24];
	setp.eq.f32 	%p29, %f70, 0f00000000;
	@%p29 bra 	$L__BB2_53;
	ld.global.f32 	%f124, [%rd2];
	fma.rn.f32 	%f133, %f70, %f124, %f133;
$L__BB2_53:
	ld.global.f32 	%f73, [%rd5+28];
	setp.eq.f32 	%p30, %f73, 0f00000000;
	@%p30 bra 	$L__BB2_55;
	ld.global.f32 	%f125, [%rd2];
	fma.rn.f32 	%f133, %f73, %f125, %f133;
$L__BB2_55:
	add.s32 	%r34, %r34, 8;
$L__BB2_56:
	setp.eq.s32 	%p31, %r11, 0;
	@%p31 bra 	$L__BB2_72;
	and.b32  	%r14, %r23, 3;
	setp.lt.u32 	%p32, %r11, 4;
	@%p32 bra 	$L__BB2_67;
	add.s32 	%r30, %r34, %r2;
	mul.wide.s32 	%rd14, %r30, 4;
	add.s64 	%rd6, %rd1, %rd14;
	ld.global.f32 	%f78, [%rd6];
	setp.eq.f32 	%p33, %f78, 0f00000000;
	@%p33 bra 	$L__BB2_60;
	ld.global.f32 	%f127, [%rd2];
	fma.rn.f32 	%f133, %f78, %f127, %f133;
$L__BB2_60:
	ld.global.f32 	%f81, [%rd6+4];
	setp.eq.f32 	%p34, %f81, 0f00000000;
	@%p34 bra 	$L__BB2_62;
	ld.global.f32 	%f128, [%rd2];
	fma.rn.f32 	%f133, %f81, %f128, %f133;
$L__BB2_62:
	ld.global.f32 	%f84, [%rd6+8];
	setp.eq.f32 	%p35, %f84, 0f00000000;
	@%p35 bra 	$L__BB2_64;
	ld.global.f32 	%f129, [%rd2];
	fma.rn.f32 	%f133, %f84, %f129, %f133;
$L__BB2_64:
	ld.global.f32 	%f87, [%rd6+12];
	setp.eq.f32 	%p36, %f87, 0f00000000;
	@%p36 bra 	$L__BB2_66;
	ld.global.f32 	%f130, [%rd2];
	fma.rn.f32 	%f133, %f87, %f130, %f133;
$L__BB2_66:
	add.s32 	%r34, %r34, 4;
$L__BB2_67:
	setp.eq.s32 	%p37, %r14, 0;
	@%p37 bra 	$L__BB2_72;
	add.s32 	%r37, %r34, %r2;
	neg.s32 	%r36, %r14;
$L__BB2_69:
	.pragma "nounroll";
	mul.wide.s32 	%rd15, %r37, 4;
	add.s64 	%rd16, %rd1, %rd15;
	ld.global.f32 	%f93, [%rd16];
	setp.eq.f32 	%p38, %f93, 0f00000000;
	@%p38 bra 	$L__BB2_71;
	ld.global.f32 	%f131, [%rd2];
	fma.rn.f32 	%f133, %f93, %f131, %f133;
$L__BB2_71:
	add.s32 	%r37, %r37, 1;
	add.s32 	%r36, %r36, 1;
	setp.ne.s32 	%p39, %r36, 0;
	@%p39 bra 	$L__BB2_69;
$L__BB2_72:
	cvta.to.global.u64 	%rd17, %rd8;
	mul.wide.s32 	%rd18, %r1, 4;
	add.s64 	%rd19, %rd17, %rd18;
	st.global.f32 	[%rd19], %f133;
$L__BB2_73:
	ret;

}


// ===== COMPILED SASS (sm_100) =====

	.target	sm_100

	.elftype	@"ET_EXEC"


//--------------------- .note.nv.tkinfo           --------------------------
	.section	.note.nv.tkinfo,"",@"SHT_NOTE"
	.sectionflags	@"SHF_NOTE_NV_TKINFO"
	.tkinfo
        /*0018*/ 	.word	0x00000002
        /*0030*/ 	.string	""
        /*0030*/ 	.string	"ptxas"
        /*0030*/ 	.string	"Cuda compilation tools, release 13.0, V13.0.88"
        /*0030*/ 	.string	"Build cuda_13.0.r13.0/compiler.36424714_0"
        /*0030*/ 	.string	"-arch sm_100 -m 64 "



//--------------------- .note.nv.cuinfo           --------------------------
	.section	.note.nv.cuinfo,"",@"SHT_NOTE"
	.sectionflags	@"SHF_NOTE_NV_CUINFO"
        /*0018*/ 	.short	0x0002
        /*001a*/ 	.short	0x0064
        /*001c*/ 	.short	0x0082
	.zero		2


//--------------------- .nv.info                  --------------------------
	.section	.nv.info,"",@"SHT_CUDA_INFO"
	.align	4


	//----- nvinfo : EIATTR_REGCOUNT
	.align		4
        /*0000*/ 	.byte	0x04, 0x2f
        /*0002*/ 	.short	(.L_1 - .L_0)
	.align		4
.L_0:
        /*0004*/ 	.word	index@(_Z16k_csr_mat_vec_mmiPiS_PfS0_S0_)
        /*0008*/ 	.word	0x00000020


	//----- nvinfo : EIATTR_FRAME_SIZE
	.align		4
.L_1:
        /*000c*/ 	.byte	0x04, 0x11
        /*000e*/ 	.short	(.L_3 - .L_2)
	.align		4
.L_2:
        /*0010*/ 	.word	index@(_Z16k_csr_mat_vec_mmiPiS_PfS0_S0_)
        /*0014*/ 	.word	0x00000000


	//----- nvinfo : EIATTR_REGCOUNT
	.align		4
.L_3:
        /*0018*/ 	.byte	0x04, 0x2f
        /*001a*/ 	.short	(.L_5 - .L_4)
	.align		4
.L_4:
        /*001c*/ 	.word	index@(_Z18k_csr2a_mat_vec_mmiPiS_PfS0_S0_)
        /*0020*/ 	.word	0x00000020


	//----- nvinfo : EIATTR_FRAME_SIZE
	.align		4
.L_5:
        /*0024*/ 	.byte	0x04, 0x11
        /*0026*/ 	.short	(.L_7 - .L_6)
	.align		4
.L_6:
        /*0028*/ 	.word	index@(_Z18k_csr2a_mat_vec_mmiPiS_PfS0_S0_)
        /*002c*/ 	.word	0x00000000


	//----- nvinfo : EIATTR_REGCOUNT
	.align		4
.L_7:
        /*0030*/ 	.byte	0x04, 0x2f
        /*0032*/ 	.short	(.L_9 - .L_8)
	.align		4
.L_8:
        /*0034*/ 	.word	index@(_Z16k_ell_mat_vec_mmiiPiPfS0_S0_)
        /*0038*/ 	.word	0x00000020


	//----- nvinfo : EIATTR_FRAME_SIZE
	.align		4
.L_9:
        /*003c*/ 	.byte	0x04, 0x11
        /*003e*/ 	.short	(.L_11 - .L_10)
	.align		4
.L_10:
        /*0040*/ 	.word	index@(_Z16k_ell_mat_vec_mmiiPiPfS0_S0_)
        /*0044*/ 	.word	0x00000000


	//----- nvinfo : EIATTR_MIN_STACK_SIZE
	.align		4
.L_11:
        /*0048*/ 	.byte	0x04, 0x12
        /*004a*/ 	.short	(.L_13 - .L_12)
	.align		4
.L_12:
        /*004c*/ 	.word	index@(_Z16k_ell_mat_vec_mmiiPiPfS0_S0_)
        /*0050*/ 	.word	0x00000000


	//----- nvinfo : EIATTR_MIN_STACK_SIZE
	.align		4
.L_13:
        /*0054*/ 	.byte	0x04, 0x12
        /*0056*/ 	.short	(.L_15 - .L_14)
	.align		4
.L_14:
        /*0058*/ 	.word	index@(_Z18k_csr2a_mat_vec_mmiPiS_PfS0_S0_)
        /*005c*/ 	.word	0x00000000


	//----- nvinfo : EIATTR_MIN_STACK_SIZE
	.align		4
.L_15:
        /*0060*/ 	.byte	0x04, 0x12
        /*0062*/ 	.short	(.L_17 - .L_16)
	.align		4
.L_16:
        /*0064*/ 	.word	index@(_Z16k_csr_mat_vec_mmiPiS_PfS0_S0_)
        /*0068*/ 	.word	0x00000000
.L_17:


//--------------------- .nv.compat                --------------------------
	.section	.nv.compat,"",@"SHT_CUDA_COMPAT_INFO"
	.align	4
        /*0000*/ 	.byte	0x02, 0x09, 0x00, 0x00, 0x02, 0x02, 0x01, 0x00, 0x02, 0x05, 0x05, 0x00, 0x03, 0x07, 0x01, 0x01
        /*0010*/ 	.byte	0x02, 0x03, 0x00, 0x00, 0x02, 0x06, 0x01, 0x00, 0x04, 0x0b, 0x08, 0x00, 0x09, 0x00, 0x00, 0x00
        /*0020*/ 	.byte	0x00, 0x00, 0x00, 0x00


//--------------------- .nv.info._Z16k_ell_mat_vec_mmiiPiPfS0_S0_ --------------------------
	.section	.nv.info._Z16k_ell_mat_vec_mmiiPiPfS0_S0_,"",@"SHT_CUDA_INFO"
	.sectionflags	@""
	.align	4


	//----- nvinfo : EIATTR_CUDA_API_VERSION
	.align		4
        /*0000*/ 	.byte	0x04, 0x37
        /*0002*/ 	.short	(.L_19 - .L_18)
.L_18:
        /*0004*/ 	.word	0x00000082


	//----- nvinfo : EIATTR_KPARAM_INFO
	.align		4
.L_19:
        /*0008*/ 	.byte	0x04, 0x17
        /*000a*/ 	.short	(.L_21 - .L_20)
.L_20:
        /*000c*/ 	.word	0x00000000
        /*0010*/ 	.short	0x0005
        /*0012*/ 	.short	0x0020
        /*0014*/ 	.byte	0x00, 0xf5, 0x21, 0x00


	//----- nvinfo : EIATTR_KPARAM_INFO
	.align		4
.L_21:
        /*0018*/ 	.byte	0x04, 0x17
        /*001a*/ 	.short	(.L_23 - .L_22)
.L_22:
        /*001c*/ 	.word	0x00000000
        /*0020*/ 	.short	0x0004
        /*0022*/ 	.short	0x0018
        /*0024*/ 	.byte	0x00, 0xf5, 0x21, 0x00


	//----- nvinfo : EIATTR_KPARAM_INFO
	.align		4
.L_23:
        /*0028*/ 	.byte	0x04, 0x17
        /*002a*/ 	.short	(.L_25 - .L_24)
.L_24:
        /*002c*/ 	.word	0x00000000
        /*0030*/ 	.short	0x0003
        /*0032*/ 	.short	0x0010
        /*0034*/ 	.byte	0x00, 0xf5, 0x21, 0x00


	//----- nvinfo : EIATTR_KPARAM_INFO
	.align		4
.L_25:
        /*0038*/ 	.byte	0x04, 0x17
        /*003a*/ 	.short	(.L_27 - .L_26)
.L_26:
        /*003c*/ 	.word	0x00000000
        /*0040*/ 	.short	0x0002
        /*0042*/ 	.short	0x0008
        /*0044*/ 	.byte	0x00, 0xf5, 0x21, 0x00


	//----- nvinfo : EIATTR_KPARAM_INFO
	.align		4
.L_27:
        /*0048*/ 	.byte	0x04, 0x17
        /*004a*/ 	.short	(.L_29 - .L_28)
.L_28:
        /*004c*/ 	.word	0x00000000
        /*0050*/ 	.short	0x0001
        /*0052*/ 	.short	0x0004
        /*0054*/ 	.byte	0x00, 0xf0, 0x11, 0x00


	//----- nvinfo : EIATTR_KPARAM_INFO
	.align		4
.L_29:
        /*0058*/ 	.byte	0x04, 0x17
        /*005a*/ 	.short	(.L_31 - .L_30)
.L_30:
        /*005c*/ 	.word	0x00000000
        /*0060*/ 	.short	0x0000
        /*0062*/ 	.short	0x0000
        /*0064*/ 	.byte	0x00, 0xf0, 0x11, 0x00


	//----- nvinfo : EIATTR_SPARSE_MMA_MASK
	.align		4
.L_31:
        /*0068*/ 	.byte	0x03, 0x50
        /*006a*/ 	.short	0x0000


	//----- nvinfo : EIATTR_MAXREG_COUNT
	.align		4
        /*006c*/ 	.byte	0x03, 0x1b
        /*006e*/ 	.short	0x00ff


	//----- nvinfo : EIATTR_MERCURY_ISA_VERSION
	.align		4
        /*0070*/ 	.byte	0x03, 0x5f
        /*0072*/ 	.short	0x0101


	//----- nvinfo : EIATTR_VRC_CTA_INIT_COUNT
	.align		4
        /*0074*/ 	.byte	0x02, 0x4a
	.zero		1
	.zero		1


	//----- nvinfo : EIATTR_EXIT_INSTR_OFFSETS
	.align		4
        /*0078*/ 	.byte	0x04, 0x1c
        /*007a*/ 	.short	(.L_33 - .L_32)


	//   ....[0]....
.L_32:
        /*007c*/ 	.word	0x00000070


	//   ....[1]....
        /*0080*/ 	.word	0x00000b70


	//----- nvinfo : EIATTR_CBANK_PARAM_SIZE
	.align		4
.L_33:
        /*0084*/ 	.byte	0x03, 0x19
        /*0086*/ 	.short	0x0028


	//----- nvinfo : EIATTR_PARAM_CBANK
	.align		4
        /*0088*/ 	.byte	0x04, 0x0a
        /*008a*/ 	.short	(.L_35 - .L_34)
	.align		4
.L_34:
        /*008c*/ 	.word	index@(.nv.constant0._Z16k_ell_mat_vec_mmiiPiPfS0_S0_)
        /*0090*/ 	.short	0x0380
        /*0092*/ 	.short	0x0028


	//----- nvinfo : EIATTR_SW_WAR
	.align		4
.L_35:
        /*0094*/ 	.byte	0x04, 0x36
        /*0096*/ 	.short	(.L_37 - .L_36)
.L_36:
        /*0098*/ 	.word	0x00000008
.L_37:


//--------------------- .nv.info._Z18k_csr2a_mat_vec_mmiPiS_PfS0_S0_ --------------------------
	.section	.nv.info._Z18k_csr2a_mat_vec_mmiPiS_PfS0_S0_,"",@"SHT_CUDA_INFO"
	.sectionflags	@""
	.align	4


	//----- nvinfo : EIATTR_CUDA_API_VERSION
	.align		4
        /*0000*/ 	.byte	0x04, 0x37
        /*0002*/ 	.short	(.L_39 - .L_38)
.L_38:
        /*0004*/ 	.word	0x00000082


	//----- nvinfo : EIATTR_KPARAM_INFO
	.align		4
.L_39:
        /*0008*/ 	.byte	0x04, 0x17
        /*000a*/ 	.short	(.L_41 - .L_40)
.L_40:
        /*000c*/ 	.word	0x00000000
        /*0010*/ 	.short	0x0005
        /*0012*/ 	.short	0x0028
        /*0014*/ 	.byte	0x00, 0xf5, 0x21, 0x00


	//----- nvinfo : EIATTR_KPARAM_INFO
	.align		4
.L_41:
        /*0018*/ 	.byte	0x04, 0x17
        /*001a*/ 	.short	(.L_43 - .L_42)
.L_42:
        /*001c*/ 	.word	0x00000000
        /*0020*/ 	.short	0x0004
        /*0022*/ 	.short	0x0020
        /*0024*/ 	.byte	0x00, 0xf5, 0x21, 0x00


	//----- nvinfo : EIATTR_KPARAM_INFO
	.align		4
.L_43:
        /*0028*/ 	.byte	0x04, 0x17
        /*002a*/ 	.short	(.L_45 - .L_44)
.L_44:
        /*002c*/ 	.word	0x00000000
        /*0030*/ 	.short	0x0003
        /*0032*/ 	.short	0x0018
        /*0034*/ 	.byte	0x00, 0xf5, 0x21, 0x00


	//----- nvinfo : EIATTR_KPARAM_INFO
	.align		4
.L_45:
        /*0038*/ 	.byte	0x04, 0x17
        /*003a*/ 	.short	(.L_47 - .L_46)
.L_46:
        /*003c*/ 	.word	0x00000000
        /*0040*/ 	.short	0x0002
        /*0042*/ 	.short	0x0010
        /*0044*/ 	.byte	0x00, 0xf5, 0x21, 0x00


	//----- nvinfo : EIATTR_KPARAM_INFO
	.align		4
.L_47:
        /*0048*/ 	.byte	0x04, 0x17
        /*004a*/ 	.short	(.L_49 - .L_48)
.L_48:
        /*004c*/ 	.word	0x00000000
        /*0050*/ 	.short	0x0001
        /*0052*/ 	.short	0x0008
        /*0054*/ 	.byte	0x00, 0xf5, 0x21, 0x00


	//----- nvinfo : EIATTR_KPARAM_INFO
	.align		4
.L_49:
        /*0058*/ 	.byte	0x04, 0x17
        /*005a*/ 	.short	(.L_51 - .L_50)
.L_50:
        /*005c*/ 	.word	0x00000000
        /*0060*/ 	.short	0x0000
        /*0062*/ 	.short	0x0000
        /*0064*/ 	.byte	0x00, 0xf0, 0x11, 0x00


	//----- nvinfo : EIATTR_SPARSE_MMA_MASK
	.align		4
.L_51:
        /*0068*/ 	.byte	0x03, 0x50
        /*006a*/ 	.short	0x0000


	//----- nvinfo : EIATTR_MAXREG_COUNT
	.align		4
        /*006c*/ 	.byte	0x03, 0x1b
        /*006e*/ 	.short	0x00ff


	//----- nvinfo : EIATTR_MERCURY_ISA_VERSION
	.align		4
        /*0070*/ 	.byte	0x03, 0x5f
        /*0072*/ 	.short	0x0101


	//----- nvinfo : EIATTR_VRC_CTA_INIT_COUNT
	.align		4
        /*0074*/ 	.byte	0x02, 0x4a
	.zero		1
	.zero		1


	//----- nvinfo : EIATTR_EXIT_INSTR_OFFSETS
	.align		4
        /*0078*/ 	.byte	0x04, 0x1c
        /*007a*/ 	.short	(.L_53 - .L_52)


	//   ....[0]....
.L_52:
        /*007c*/ 	.word	0x00000060


	//   ....[1]....
        /*0080*/ 	.word	0x00000ff0


	//   ....[2]....
        /*0084*/ 	.word	0x00001070


	//----- nvinfo : EIATTR_CRS_STACK_SIZE
	.align		4
.L_53:
        /*0088*/ 	.byte	0x04, 0x1e
        /*008a*/ 	.short	(.L_55 - .L_54)
.L_54:
        /*008c*/ 	.word	0x00000000


	//----- nvinfo : EIATTR_CBANK_PARAM_SIZE
	.align		4
.L_55:
        /*0090*/ 	.byte	0x03, 0x19
        /*0092*/ 	.short	0x0030


	//----- nvinfo : EIATTR_PARAM_CBANK
	.align		4
        /*0094*/ 	.byte	0x04, 0x0a
        /*0096*/ 	.short	(.L_57 - .L_56)
	.align		4
.L_56:
        /*0098*/ 	.word	index@(.nv.constant0._Z18k_csr2a_mat_vec_mmiPiS_PfS0_S0_)
        /*009c*/ 	.short	0x0380
        /*009e*/ 	.short	0x0030


	//----- nvinfo : EIATTR_SW_WAR
	.align		4
.L_57:
        /*00a0*/ 	.byte	0x04, 0x36
        /*00a2*/ 	.short	(.L_59 - .L_58)
.L_58:
        /*00a4*/ 	.word	0x00000008
.L_59:


//--------------------- .nv.info._Z16k_csr_mat_vec_mmiPiS_PfS0_S0_ --------------------------
	.section	.nv.info._Z16k_csr_mat_vec_mmiPiS_PfS0_S0_,"",@"SHT_CUDA_INFO"
	.sectionflags	@""
	.align	4


	//----- nvinfo : EIATTR_CUDA_API_VERSION
	.align		4
        /*0000*/ 	.byte	0x04, 0x37
        /*0002*/ 	.short	(.L_61 - .L_60)
.L_60:
        /*0004*/ 	.word	0x00000082


	//----- nvinfo : EIATTR_KPARAM_INFO
	.align		4
.L_61:
        /*0008*/ 	.byte	0x04, 0x17
        /*000a*/ 	.short	(.L_63 - .L_62)
.L_62:
        /*000c*/ 	.word	0x00000000
        /*0010*/ 	.short	0x0005
        /*0012*/ 	.short	0x0028
        /*0014*/ 	.byte	0x00, 0xf5, 0x21, 0x00


	//----- nvinfo : EIATTR_KPARAM_INFO
	.align		4
.L_63:
        /*0018*/ 	.byte	0x04, 0x17
        /*001a*/ 	.short	(.L_65 - .L_64)
.L_64:
        /*001c*/ 	.word	0x00000000
        /*0020*/ 	.short	0x0004
        /*0022*/ 	.short	0x0020
        /*0024*/ 	.byte	0x00, 0xf5, 0x21, 0x00


	//----- nvinfo : EIATTR_KPARAM_INFO
	.align		4
.L_65:
        /*0028*/ 	.byte	0x04, 0x17
        /*002a*/ 	.short	(.L_67 - .L_66)
.L_66:
        /*002c*/ 	.word	0x00000000
        /*0030*/ 	.short	0x0003
        /*0032*/ 	.short	0x0018
        /*0034*/ 	.byte	0x00, 0xf5, 0x21, 0x00


	//----- nvinfo : EIATTR_KPARAM_INFO
	.align		4
.L_67:
        /*0038*/ 	.byte	0x04, 0x17
        /*003a*/ 	.short	(.L_69 - .L_68)
.L_68:
        /*003c*/ 	.word	0x00000000
        /*0040*/ 	.short	0x0002
        /*0042*/ 	.short	0x0010
        /*0044*/ 	.byte	0x00, 0xf5, 0x21, 0x00


	//----- nvinfo : EIATTR_KPARAM_INFO
	.align		4
.L_69:
        /*0048*/ 	.byte	0x04, 0x17
        /*004a*/ 	.short	(.L_71 - .L_70)
.L_70:
        /*004c*/ 	.word	0x00000000
        /*0050*/ 	.short	0x0001
        /*0052*/ 	.short	0x0008
        /*0054*/ 	.byte	0x00, 0xf5, 0x21, 0x00


	//----- nvinfo : EIATTR_KPARAM_INFO
	.align		4
.L_71:
        /*0058*/ 	.byte	0x04, 0x17
        /*005a*/ 	.short	(.L_73 - .L_72)
.L_72:
        /*005c*/ 	.word	0x00000000
        /*0060*/ 	.short	0x0000
        /*0062*/ 	.short	0x0000
        /*0064*/ 	.byte	0x00, 0xf0, 0x11, 0x00


	//----- nvinfo : EIATTR_SPARSE_MMA_MASK
	.align		4
.L_73:
        /*0068*/ 	.byte	0x03, 0x50
        /*006a*/ 	.short	0x0000


	//----- nvinfo : EIATTR_MAXREG_COUNT
	.align		4
        /*006c*/ 	.byte	0x03, 0x1b
        /*006e*/ 	.short	0x00ff


	//----- nvinfo : EIATTR_MERCURY_ISA_VERSION
	.align		4
        /*0070*/ 	.byte	0x03, 0x5f
        /*0072*/ 	.short	0x0101


	//----- nvinfo : EIATTR_VRC_CTA_INIT_COUNT
	.align		4
        /*0074*/ 	.byte	0x02, 0x4a
	.zero		1
	.zero		1


	//----- nvinfo : EIATTR_EXIT_INSTR_OFFSETS
	.align		4
        /*0078*/ 	.byte	0x04, 0x1c
        /*007a*/ 	.short	(.L_75 - .L_74)


	//   ....[0]....
.L_74:
        /*007c*/ 	.word	0x00000070


	//   ....[1]....
        /*0080*/ 	.word	0x00000e50


	//----- nvinfo : EIATTR_CRS_STACK_SIZE
	.align		4
.L_75:
        /*0084*/ 	.byte	0x04, 0x1e
        /*0086*/ 	.short	(.L_77 - .L_76)
.L_76:
        /*0088*/ 	.word	0x00000000


	//----- nvinfo : EIATTR_CBANK_PARAM_SIZE
	.align		4
.L_77:
        /*008c*/ 	.byte	0x03, 0x19
        /*008e*/ 	.short	0x0030


	//----- nvinfo : EIATTR_PARAM_CBANK
	.align		4
        /*0090*/ 	.byte	0x04, 0x0a
        /*0092*/ 	.short	(.L_79 - .L_78)
	.align		4
.L_78:
        /*0094*/ 	.word	index@(.nv.constant0._Z16k_csr_mat_vec_mmiPiS_PfS0_S0_)
        /*0098*/ 	.short	0x0380
        /*009a*/ 	.short	0x0030


	//----- nvinfo : EIATTR_SW_WAR
	.align		4
.L_79:
        /*009c*/ 	.byte	0x04, 0x36
        /*009e*/ 	.short	(.L_81 - .L_80)
.L_80:
        /*00a0*/ 	.word	0x00000008
.L_81:


//--------------------- .nv.callgraph             --------------------------
	.section	.nv.callgraph,"",@"SHT_CUDA_CALLGRAPH"
	.align	4
	.sectionentsize	8
	.align		4
        /*0000*/ 	.word	0x00000000
	.align		4
        /*0004*/ 	.word	0xffffffff
	.align		4
        /*0008*/ 	.word	0x00000000
	.align		4
        /*000c*/ 	.word	0xfffffffe
	.align		4
        /*0010*/ 	.word	0x00000000
	.align		4
        /*0014*/ 	.word	0xfffffffd
	.align		4
        /*0018*/ 	.word	0x00000000
	.align		4
        /*001c*/ 	.word	0xfffffffc


//--------------------- .text._Z16k_ell_mat_vec_mmiiPiPfS0_S0_ --------------------------
	.section	.text._Z16k_ell_mat_vec_mmiiPiPfS0_S0_,"ax",@progbits
	.align	128
        .global         _Z16k_ell_mat_vec_mmiiPiPfS0_S0_
        .type           _Z16k_ell_mat_vec_mmiiPiPfS0_S0_,@function
        .size           _Z16k_ell_mat_vec_mmiiPiPfS0_S0_,(.L_x_31 - _Z16k_ell_mat_vec_mmiiPiPfS0_S0_)
        .other          _Z16k_ell_mat_vec_mmiiPiPfS0_S0_,@"STO_CUDA_ENTRY STV_DEFAULT"
_Z16k_ell_mat_vec_mmiiPiPfS0_S0_:
.text._Z16k_ell_mat_vec_mmiiPiPfS0_S0_:
[----:B------:R-:W-:Y:S01]  /*0000*/  LDC R1, c[0x0][0x37c] ;  /* 0x0000df00ff017b82 */ /* 0x000fe20000000800 */
[----:B------:R-:W0:Y:S01]  /*0010*/  S2R R6, SR_CTAID.X ;  /* 0x0000000000067919 */ /* 0x000e220000002500 */
[----:B------:R-:W0:Y:S01]  /*0020*/  LDCU UR4, c[0x0][0x360] ;  /* 0x00006c00ff0477ac */ /* 0x000e220008000800 */
[----:B------:R-:W0:Y:S01]  /*0030*/  S2R R3, SR_TID.X ;  /* 0x0000000000037919 */ /* 0x000e220000002100 */
[----:B------:R-:W1:Y:S01]  /*0040*/  LDCU UR5, c[0x0][0x380] ;  /* 0x00007000ff0577ac */ /* 0x000e620008000800 */
[----:B0-----:R-:W-:-:S05]  /*0050*/  IMAD R6, R6, UR4, R3 ;  /* 0x0000000406067c24 */ /* 0x001fca000f8e0203 */
[----:B-1----:R-:W-:-:S13]  /*0060*/  ISETP.GE.AND P0, PT, R6, UR5, PT ;  /* 0x0000000506007c0c */ /* 0x002fda000bf06270 */
[----:B------:R-:W-:Y:S05]  /*0070*/  @P0 EXIT ;  /* 0x000000000000094d */ /* 0x000fea0003800000 */
[----:B------:R-:W0:Y:S01]  /*0080*/  LDCU UR5, c[0x0][0x384] ;  /* 0x00007080ff0577ac */ /* 0x000e220008000800 */
[----:B------:R-:W-:Y:S01]  /*0090*/  HFMA2 R0, -RZ, RZ, 0, 0 ;  /* 0x00000000ff007431 */ /* 0x000fe200000001ff */
[----:B------:R-:W1:Y:S01]  /*00a0*/  LDCU.64 UR10, c[0x0][0x358] ;  /* 0x00006b00ff0a77ac */ /* 0x000e620008000a00 */
[----:B0-----:R-:W-:-:S09]  /*00b0*/  UISETP.GE.AND UP0, UPT, UR5, 0x1, UPT ;  /* 0x000000010500788c */ /* 0x001fd2000bf06270 */
[----:B-1----:R-:W-:Y:S05]  /*00c0*/  BRA.U !UP0, `(.L_x_0) ;  /* 0x00000009089c7547 */ /* 0x002fea000b800000 */
[----:B------:R-:W0:Y:S01]  /*00d0*/  LDC.64 R2, c[0x0][0x398] ;  /* 0x0000e600ff027b82 */ /* 0x000e220000000a00 */
[----:B------:R-:W-:Y:S02]  /*00e0*/  UISETP.GE.U32.AND UP1, UPT, UR5, 0x10, UPT ;  /* 0x000000100500788c */ /* 0x000fe4000bf26070 */
[C---:B------:R-:W-:Y:S01]  /*00f0*/  IMAD R7, R6.reuse, UR5, RZ ;  /* 0x0000000506077c24 */ /* 0x040fe2000f8e02ff */
[----:B------:R-:W-:Y:S01]  /*0100*/  ULOP3.LUT UR8, UR5, 0xf, URZ, 0xc0, !UPT ;  /* 0x0000000f05087892 */ /* 0x000fe2000f8ec0ff */
[----:B------:R-:W-:Y:S01]  /*0110*/  MOV R0, RZ ;  /* 0x000000ff00007202 */ /* 0x000fe20000000f00 */
[----:B------:R-:W-:Y:S02]  /*0120*/  UMOV UR4, URZ ;  /* 0x000000ff00047c82 */ /* 0x000fe40008000000 */
[----:B------:R-:W-:Y:S01]  /*0130*/  UISETP.NE.AND UP0, UPT, UR8, URZ, UPT ;  /* 0x000000ff0800728c */ /* 0x000fe2000bf05270 */
[----:B0-----:R-:W-:Y:S01]  /*0140*/  IMAD.WIDE R2, R6, 0x4, R2 ;  /* 0x0000000406027825 */ /* 0x001fe200078e0202 */
[----:B------:R-:W-:Y:S09]  /*0150*/  BRA.U !UP1, `(.L_x_1) ;  /* 0x0000000509387547 */ /* 0x000ff2000b800000 */
[----:B------:R-:W0:Y:S01]  /*0160*/  LDCU.64 UR6, c[0x0][0x390] ;  /* 0x00007200ff0677ac */ /* 0x000e220008000a00 */
[----:B------:R-:W-:Y:S02]  /*0170*/  MOV R0, RZ ;  /* 0x000000ff00007202 */ /* 0x000fe40000000f00 */
[----:B------:R-:W-:Y:S01]  /*0180*/  MOV R8, R7 ;  /* 0x0000000700087202 */ /* 0x000fe20000000f00 */
[----:B------:R-:W-:-:S04]  /*0190*/  ULOP3.LUT UR4, UR5, 0x7ffffff0, URZ, 0xc0, !UPT ;  /* 0x7ffffff005047892 */ /* 0x000fc8000f8ec0ff */
[----:B------:R-:W-:Y:S02]  /*01a0*/  UIADD3 UR9, UPT, UPT, -UR4, URZ, URZ ;  /* 0x000000ff04097290 */ /* 0x000fe4000fffe1ff */
[----:B0-----:R-:W-:-:S04]  /*01b0*/  UIADD3 UR5, UP1, UPT, UR6, 0x20, URZ ;  /* 0x0000002006057890 */ /* 0x001fc8000ff3e0ff */
[----:B------:R-:W-:-:S12]  /*01c0*/  UIADD3.X UR6, UPT, UPT, URZ, UR7, URZ, UP1, !UPT ;  /* 0x00000007ff067290 */ /* 0x000fd80008ffe4ff */
.L_x_2:
[----:B------:R-:W-:Y:S01]  /*01d0*/  MOV R5, UR6 ;  /* 0x0000000600057c02 */ /* 0x000fe20008000f00 */
[----:B------:R-:W-:-:S04]  /*01e0*/  IMAD.U32 R4, RZ, RZ, UR5 ;  /* 0x00000005ff047e24 */ /* 0x000fc8000f8e00ff */
[----:B------:R-:W-:-:S05]  /*01f0*/  IMAD.WIDE R4, R8, 0x4, R4 ;  /* 0x0000000408047825 */ /* 0x000fca00078e0204 */
[----:B------:R-:W2:Y:S04]  /*0200*/  LDG.E R29, desc[UR10][R4.64+-0x20] ;  /* 0xffffe00a041d7981 */ /* 0x000ea8000c1e1900 */
[----:B------:R-:W3:Y:S04]  /*0210*/  LDG.E R10, desc[UR10][R4.64+-0x1c] ;  /* 0xffffe40a040a7981 */ /* 0x000ee8000c1e1900 */
[----:B------:R-:W4:Y:S04]  /*0220*/  LDG.E R16, desc[UR10][R4.64+-0x18] ;  /* 0xffffe80a04107981 */ /* 0x000f28000c1e1900 */
[----:B------:R-:W5:Y:S04]  /*0230*/  LDG.E R17, desc[UR10][R4.64+-0x14] ;  /* 0xffffec0a04117981 */ /* 0x000f68000c1e1900 */
[----:B------:R-:W5:Y:S04]  /*0240*/  LDG.E R19, desc[UR10][R4.64+-0x10] ;  /* 0xfffff00a04137981 */ /* 0x000f68000c1e1900 */
[----:B------:R-:W5:Y:S04]  /*0250*/  LDG.E R9, desc[UR10][R4.64+-0xc] ;  /* 0xfffff40a04097981 */ /* 0x000f68000c1e1900 */
[----:B------:R-:W5:Y:S04]  /*0260*/  LDG.E R11, desc[UR10][R4.64+-0x8] ;  /* 0xfffff80a040b7981 */ /* 0x000f68000c1e1900 */
[----:B------:R-:W5:Y:S04]  /*0270*/  LDG.E R13, desc[UR10][R4.64+-0x4] ;  /* 0xfffffc0a040d7981 */ /* 0x000f68000c1e1900 */
[----:B------:R-:W5:Y:S04]  /*0280*/  LDG.E R15, desc[UR10][R4.64] ;  /* 0x0000000a040f7981 */ /* 0x000f68000c1e1900 */
[----:B------:R-:W5:Y:S04]  /*0290*/  LDG.E R21, desc[UR10][R4.64+0x4] ;  /* 0x0000040a04157981 */ /* 0x000f68000c1e1900 */
[----:B------:R-:W5:Y:S01]  /*02a0*/  LDG.E R25, desc[UR10][R4.64+0x8] ;  /* 0x0000080a04197981 */ /* 0x000f62000c1e1900 */
[----:B--2---:R-:W-:-:S02]  /*02b0*/  FSETP.NEU.AND P2, PT, R29, RZ, PT ;  /* 0x000000ff1d00720b */ /* 0x004fc40003f4d000 */
[----:B---3--:R-:W-:Y:S02]  /*02c0*/  FSETP.NEU.AND P1, PT, R10, RZ, PT ;  /* 0x000000ff0a00720b */ /* 0x008fe40003f2d000 */
[----:B----4-:R-:W-:-:S09]  /*02d0*/  FSETP.NEU.AND P0, PT, R16, RZ, PT ;  /* 0x000000ff1000720b */ /* 0x010fd20003f0d000 */
[----:B------:R-:W2:Y:S04]  /*02e0*/  @P2 LDG.E R27, desc[UR10][R2.64] ;  /* 0x0000000a021b2981 */ /* 0x000ea8000c1e1900 */
[----:B------:R-:W3:Y:S04]  /*02f0*/  @P1 LDG.E R12, desc[UR10][R2.64] ;  /* 0x0000000a020c1981 */ /* 0x000ee8000c1e1900 */
[----:B------:R-:W4:Y:S01]  /*0300*/  @P0 LDG.E R18, desc[UR10][R2.64] ;  /* 0x0000000a02120981 */ /* 0x000f22000c1e1900 */
[----:B-----5:R-:W-:Y:S02]  /*0310*/  FSETP.NEU.AND P4, PT, R17, RZ, PT ;  /* 0x000000ff1100720b */ /* 0x020fe40003f8d000 */
[----:B------:R-:W-:-:S02]  /*0320*/  FSETP.NEU.AND P6, PT, R19, RZ, PT ;  /* 0x000000ff1300720b */ /* 0x000fc40003fcd000 */
[----:B------:R-:W-:Y:S02]  /*0330*/  FSETP.NEU.AND P5, PT, R9, RZ, PT ;  /* 0x000000ff0900720b */ /* 0x000fe40003fad000 */
[----:B------:R-:W-:-:S07]  /*0340*/  FSETP.NEU.AND P3, PT, R11, RZ, PT ;  /* 0x000000ff0b00720b */ /* 0x000fce0003f6d000 */
[----:B------:R-:W5:Y:S04]  /*0350*/  @P4 LDG.E R23, desc[UR10][R2.64] ;  /* 0x0000000a02174981 */ /* 0x000f68000c1e1900 */
[----:B------:R-:W5:Y:S04]  /*0360*/  @P5 LDG.E R20, desc[UR10][R2.64] ;  /* 0x0000000a02145981 */ /* 0x000f68000c1e1900 */
[----:B------:R-:W5:Y:S01]  /*0370*/  @P3 LDG.E R14, desc[UR10][R2.64] ;  /* 0x0000000a020e3981 */ /* 0x000f62000c1e1900 */
[----:B--2---:R-:W-:Y:S01]  /*0380*/  @P2 FFMA R0, R29, R27, R0 ;  /* 0x0000001b1d002223 */ /* 0x004fe20000000000 */
[----:B------:R-:W-:-:S02]  /*0390*/  FSETP.NEU.AND P2, PT, R13, RZ, PT ;  /* 0x000000ff0d00720b */ /* 0x000fc40003f4d000 */
[----:B------:R-:W2:Y:S01]  /*03a0*/  @P6 LDG.E R29, desc[UR10][R2.64] ;  /* 0x0000000a021d6981 */ /* 0x000ea2000c1e1900 */
[----:B---3--:R-:W-:-:S03]  /*03b0*/  @P1 FFMA R0, R12, R10, R0 ;  /* 0x0000000a0c001223 */ /* 0x008fc60000000000 */
[----:B------:R-:W3:Y:S01]  /*03c0*/  LDG.E R27, desc[UR10][R4.64+0xc] ;  /* 0x00000c0a041b7981 */ /* 0x000ee2000c1e1900 */
[----:B------:R-:W-:-:S03]  /*03d0*/  FSETP.NEU.AND P1, PT, R15, RZ, PT ;  /* 0x000000ff0f00720b */ /* 0x000fc60003f2d000 */
[----:B------:R-:W3:Y:S01]  /*03e0*/  LDG.E R12, desc[UR10][R4.64+0x10] ;  /* 0x0000100a040c7981 */ /* 0x000ee2000c1e1900 */
[----:B----4-:R-:W-:-:S03]  /*03f0*/  @P0 FFMA R0, R18, R16, R0 ;  /* 0x0000001012000223 */ /* 0x010fc60000000000 */
[----:B------:R-:W4:Y:S04]  /*0400*/  LDG.E R10, desc[UR10][R4.64+0x14] ;  /* 0x0000140a040a7981 */ /* 0x000f28000c1e1900 */
[----:B------:R-:W4:Y:S04]  /*0410*/  @P2 LDG.E R22, desc[UR10][R2.64] ;  /* 0x0000000a02162981 */ /* 0x000f28000c1e1900 */
[----:B------:R-:W4:Y:S04]  /*0420*/  LDG.E R16, desc[UR10][R4.64+0x18] ;  /* 0x0000180a04107981 */ /* 0x000f28000c1e1900 */
[----:B------:R-:W4:Y:S04]  /*0430*/  @P1 LDG.E R24, desc[UR10][R2.64] ;  /* 0x0000000a02181981 */ /* 0x000f28000c1e1900 */
[----:B------:R-:W4:Y:S01]  /*0440*/  LDG.E R18, desc[UR10][R4.64+0x1c] ;  /* 0x00001c0a04127981 */ /* 0x000f22000c1e1900 */
[----:B------:R-:W-:Y:S01]  /*0450*/  FSETP.NEU.AND P0, PT, R21, RZ, PT ;  /* 0x000000ff1500720b */ /* 0x000fe20003f0d000 */
[----:B-----5:R-:W-:Y:S01]  /*0460*/  @P4 FFMA R0, R23, R17, R0 ;  /* 0x0000001117004223 */ /* 0x020fe20000000000 */
[----:B------:R-:W-:-:S13]  /*0470*/  FSETP.NEU.AND P4, PT, R25, RZ, PT ;  /* 0x000000ff1900720b */ /* 0x000fda0003f8d000 */
[----:B------:R-:W5:Y:S01]  /*0480*/  @P4 LDG.E R5, desc[UR10][R2.64] ;  /* 0x0000000a02054981 */ /* 0x000f62000c1e1900 */
[----:B--2---:R-:W-:Y:S01]  /*0490*/  @P6 FFMA R0, R29, R19, R0 ;  /* 0x000000131d006223 */ /* 0x004fe20000000000 */
[----:B---3--:R-:W-:-:S03]  /*04a0*/  FSETP.NEU.AND P6, PT, R27, RZ, PT ;  /* 0x000000ff1b00720b */ /* 0x008fc60003fcd000 */
[----:B------:R-:W-:Y:S02]  /*04b0*/  @P5 FFMA R0, R20, R9, R0 ;  /* 0x0000000914005223 */ /* 0x000fe40000000000 */
[----:B------:R-:W2:Y:S01]  /*04c0*/  @P0 LDG.E R9, desc[UR10][R2.64] ;  /* 0x0000000a02090981 */ /* 0x000ea2000c1e1900 */
[----:B------:R-:W-:Y:S01]  /*04d0*/  FSETP.NEU.AND P5, PT, R12, RZ, PT ;  /* 0x000000ff0c00720b */ /* 0x000fe20003fad000 */
[----:B------:R-:W-:Y:S01]  /*04e0*/  @P3 FFMA R0, R14, R11, R0 ;  /* 0x0000000b0e003223 */ /* 0x000fe20000000000 */
[----:B----4-:R-:W-:-:S03]  /*04f0*/  FSETP.NEU.AND P3, PT, R10, RZ, PT ;  /* 0x000000ff0a00720b */ /* 0x010fc60003f6d000 */
[----:B------:R-:W-:Y:S02]  /*0500*/  @P2 FFMA R0, R22, R13, R0 ;  /* 0x0000000d16002223 */ /* 0x000fe40000000000 */
[----:B------:R-:W3:Y:S01]  /*0510*/  @P6 LDG.E R11, desc[UR10][R2.64] ;  /* 0x0000000a020b6981 */ /* 0x000ee2000c1e1900 */
[----:B------:R-:W-:-:S05]  /*0520*/  FSETP.NEU.AND P2, PT, R16, RZ, PT ;  /* 0x000000ff1000720b */ /* 0x000fca0003f4d000 */
[----:B------:R-:W4:Y:S01]  /*0530*/  @P5 LDG.E R13, desc[UR10][R2.64] ;  /* 0x0000000a020d5981 */ /* 0x000f22000c1e1900 */
[----:B------:R-:W-:-:S03]  /*0540*/  @P1 FFMA R0, R24, R15, R0 ;  /* 0x0000000f18001223 */ /* 0x000fc60000000000 */
[----:B------:R-:W4:Y:S01]  /*0550*/  @P3 LDG.E R15, desc[UR10][R2.64] ;  /* 0x0000000a020f3981 */ /* 0x000f22000c1e1900 */
[----:B------:R-:W-:-:S03]  /*0560*/  FSETP.NEU.AND P1, PT, R18, RZ, PT ;  /* 0x000000ff1200720b */ /* 0x000fc60003f2d000 */
[----:B------:R-:W4:Y:S10]  /*0570*/  @P2 LDG.E R17, desc[UR10][R2.64] ;  /* 0x0000000a02112981 */ /* 0x000f34000c1e1900 */
[----:B------:R-:W4:Y:S01]  /*0580*/  @P1 LDG.E R19, desc[UR10][R2.64] ;  /* 0x0000000a02131981 */ /* 0x000f22000c1e1900 */
[----:B------:R-:W-:-:S04]  /*0590*/  UIADD3 UR9, UPT, UPT, UR9, 0x10, URZ ;  /* 0x0000001009097890 */ /* 0x000fc8000fffe0ff */
[----:B------:R-:W-:Y:S01]  /*05a0*/  UISETP.NE.AND UP1, UPT, UR9, URZ, UPT ;  /* 0x000000ff0900728c */ /* 0x000fe2000bf25270 */
[----:B------:R-:W-:Y:S01]  /*05b0*/  IADD3 R8, PT, PT, R8, 0x10, RZ ;  /* 0x0000001008087810 */ /* 0x000fe20007ffe0ff */
[----:B--2---:R-:W-:-:S04]  /*05c0*/  @P0 FFMA R0, R9, R21, R0 ;  /* 0x0000001509000223 */ /* 0x004fc80000000000 */
[----:B-----5:R-:W-:-:S04]  /*05d0*/  @P4 FFMA R0, R5, R25, R0 ;  /* 0x0000001905004223 */ /* 0x020fc80000000000 */
[----:B---3--:R-:W-:-:S04]  /*05e0*/  @P6 FFMA R0, R11, R27, R0 ;  /* 0x0000001b0b006223 */ /* 0x008fc80000000000 */
[----:B----4-:R-:W-:-:S04]  /*05f0*/  @P5 FFMA R0, R13, R12, R0 ;  /* 0x0000000c0d005223 */ /* 0x010fc80000000000 */
[----:B------:R-:W-:-:S04]  /*0600*/  @P3 FFMA R0, R15, R10, R0 ;  /* 0x0000000a0f003223 */ /* 0x000fc80000000000 */
[----:B------:R-:W-:-:S04]  /*0610*/  @P2 FFMA R0, R17, R16, R0 ;  /* 0x0000001011002223 */ /* 0x000fc80000000000 */
[----:B------:R-:W-:Y:S01]  /*0620*/  @P1 FFMA R0, R19, R18, R0 ;  /* 0x0000001213001223 */ /* 0x000fe20000000000 */
[----:B------:R-:W-:Y:S06]  /*0630*/  BRA.U UP1, `(.L_x_2) ;  /* 0xfffffff901e47547 */ /* 0x000fec000b83ffff */
.L_x_1:
[----:B------:R-:W-:Y:S05]  /*0640*/  BRA.U !UP0, `(.L_x_0) ;  /* 0x00000005083c7547 */ /* 0x000fea000b800000 */
[----:B------:R-:W0:Y:S01]  /*0650*/  LDCU UR5, c[0x0][0x384] ;  /* 0x00007080ff0577ac */ /* 0x000e220008000800 */
[----:B------:R-:W-:Y:S02]  /*0660*/  UISETP.GE.U32.AND UP0, UPT, UR8, 0x8, UPT ;  /* 0x000000080800788c */ /* 0x000fe4000bf06070 */
[----:B0-----:R-:W-:-:S04]  /*0670*/  ULOP3.LUT UR6, UR5, 0x7, URZ, 0xc0, !UPT ;  /* 0x0000000705067892 */ /* 0x001fc8000f8ec0ff */
[----:B------:R-:W-:-:S03]  /*0680*/  UISETP.NE.AND UP1, UPT, UR6, URZ, UPT ;  /* 0x000000ff0600728c */ /* 0x000fc6000bf25270 */
[----:B------:R-:W-:Y:S08]  /*0690*/  BRA.U !UP0, `(.L_x_3) ;  /* 0x0000000108907547 */ /* 0x000ff0000b800000 */
[----:B------:R-:W0:Y:S01]  /*06a0*/  LDC.64 R4, c[0x0][0x390] ;  /* 0x0000e400ff047b82 */ /* 0x000e220000000a00 */
[----:B------:R-:W-:-:S04]  /*06b0*/  VIADD R9, R7, UR4 ;  /* 0x0000000407097c36 */ /* 0x000fc80008000000 */
[----:B0-----:R-:W-:-:S05]  /*06c0*/  IMAD.WIDE R4, R9, 0x4, R4 ;  /* 0x0000000409047825 */ /* 0x001fca00078e0204 */
[----:B------:R-:W2:Y:S04]  /*06d0*/  LDG.E R9, desc[UR10][R4.64] ;  /* 0x0000000a04097981 */ /* 0x000ea8000c1e1900 */
[----:B------:R-:W3:Y:S04]  /*06e0*/  LDG.E R11, desc[UR10][R4.64+0x4] ;  /* 0x0000040a040b7981 */ /* 0x000ee8000c1e1900 */
[----:B------:R-:W4:Y:S04]  /*06f0*/  LDG.E R13, desc[UR10][R4.64+0x8] ;  /* 0x0000080a040d7981 */ /* 0x000f28000c1e1900 */
[----:B------:R-:W5:Y:S04]  /*0700*/  LDG.E R15, desc[UR10][R4.64+0xc] ;  /* 0x00000c0a040f7981 */ /* 0x000f68000c1e1900 */
[----:B------:R-:W5:Y:S04]  /*0710*/  LDG.E R17, desc[UR10][R4.64+0x10] ;  /* 0x0000100a04117981 */ /* 0x000f68000c1e1900 */
[----:B------:R-:W5:Y:S04]  /*0720*/  LDG.E R19, desc[UR10][R4.64+0x14] ;  /* 0x0000140a04137981 */ /* 0x000f68000c1e1900 */
[----:B------:R-:W5:Y:S04]  /*0730*/  LDG.E R21, desc[UR10][R4.64+0x18] ;  /* 0x0000180a04157981 */ /* 0x000f68000c1e1900 */
[----:B------:R-:W5:Y:S01]  /*0740*/  LDG.E R23, desc[UR10][R4.64+0x1c] ;  /* 0x00001c0a04177981 */ /* 0x000f62000c1e1900 */
[----:B--2---:R-:W-:-:S13]  /*0750*/  FSETP.NEU.AND P6, PT, R9, RZ, PT ;  /* 0x000000ff0900720b */ /* 0x004fda0003fcd000 */
[----:B------:R-:W2:Y:S01]  /*0760*/  @P6 LDG.E R25, desc[UR10][R2.64] ;  /* 0x0000000a02196981 */ /* 0x000ea2000c1e1900 */
[----:B---3--:R-:W-:Y:S02]  /*0770*/  FSETP.NEU.AND P5, PT, R11, RZ, PT ;  /* 0x000000ff0b00720b */ /* 0x008fe40003fad000 */
[----:B----4-:R-:W-:Y:S02]  /*0780*/  FSETP.NEU.AND P4, PT, R13, RZ, PT ;  /* 0x000000ff0d00720b */ /* 0x010fe40003f8d000 */
[----:B-----5:R-:W-:Y:S02]  /*0790*/  FSETP.NEU.AND P3, PT, R15, RZ, PT ;  /* 0x000000ff0f00720b */ /* 0x020fe40003f6d000 */
[----:B------:R-:W-:Y:S02]  /*07a0*/  FSETP.NEU.AND P2, PT, R17, RZ, PT ;  /* 0x000000ff1100720b */ /* 0x000fe40003f4d000 */
[----:B------:R-:W-:-:S05]  /*07b0*/  FSETP.NEU.AND P1, PT, R19, RZ, PT ;  /* 0x000000ff1300720b */ /* 0x000fca0003f2d000 */
[----:B------:R-:W3:Y:S01]  /*07c0*/  @P5 LDG.E R27, desc[UR10][R2.64] ;  /* 0x0000000a021b5981 */ /* 0x000ee2000c1e1900 */
[----:B------:R-:W-:-:S03]  /*07d0*/  FSETP.NEU.AND P0, PT, R21, RZ, PT ;  /* 0x000000ff1500720b */ /* 0x000fc60003f0d000 */
[----:B------:R-:W4:Y:S04]  /*07e0*/  @P4 LDG.E R29, desc[UR10][R2.64] ;  /* 0x0000000a021d4981 */ /* 0x000f28000c1e1900 */
[----:B------:R-:W5:Y:S04]  /*07f0*/  @P3 LDG.E R8, desc[UR10][R2.64] ;  /* 0x0000000a02083981 */ /* 0x000f68000c1e1900 */
[----:B------:R-:W5:Y:S01]  /*0800*/  @P2 LDG.E R5, desc[UR10][R2.64] ;  /* 0x0000000a02052981 */ /* 0x000f62000c1e1900 */
[----:B--2---:R-:W-:Y:S01]  /*0810*/  @P6 FFMA R0, R25, R9, R0 ;  /* 0x0000000919006223 */ /* 0x004fe20000000000 */
[----:B------:R-:W-:-:S02]  /*0820*/  FSETP.NEU.AND P6, PT, R23, RZ, PT ;  /* 0x000000ff1700720b */ /* 0x000fc40003fcd000 */
[----:B------:R-:W2:Y:S04]  /*0830*/  @P1 LDG.E R9, desc[UR10][R2.64] ;  /* 0x0000000a02091981 */ /* 0x000ea8000c1e1900 */
[----:B------:R-:W2:Y:S07]  /*0840*/  @P0 LDG.E R25, desc[UR10][R2.64] ;  /* 0x0000000a02190981 */ /* 0x000eae000c1e1900 */
[----:B------:R-:W2:Y:S01]  /*0850*/  @P6 LDG.E R4, desc[UR10][R2.64] ;  /* 0x0000000a02046981 */ /* 0x000ea2000c1e1900 */
[----:B---3--:R-:W-:-:S04]  /*0860*/  @P5 FFMA R0, R27, R11, R0 ;  /* 0x0000000b1b005223 */ /* 0x008fc80000000000 */
[----:B----4-:R-:W-:-:S04]  /*0870*/  @P4 FFMA R0, R29, R13, R0 ;  /* 0x0000000d1d004223 */ /* 0x010fc80000000000 */
[----:B-----5:R-:W-:-:S04]  /*0880*/  @P3 FFMA R0, R8, R15, R0 ;  /* 0x0000000f08003223 */ /* 0x020fc80000000000 */
[----:B------:R-:W-:Y:S01]  /*0890*/  @P2 FFMA R0, R5, R17, R0 ;  /* 0x0000001105002223 */ /* 0x000fe20000000000 */
[----:B------:R-:W-:-:S03]  /*08a0*/  UIADD3 UR4, UPT, UPT, UR4, 0x8, URZ ;  /* 0x0000000804047890 */ /* 0x000fc6000fffe0ff */
[----:B--2---:R-:W-:-:S04]  /*08b0*/  @P1 FFMA R0, R9, R19, R0 ;  /* 0x0000001309001223 */ /* 0x004fc80000000000 */
[----:B------:R-:W-:-:S04]  /*08c0*/  @P0 FFMA R0, R25, R21, R0 ;  /* 0x0000001519000223 */ /* 0x000fc80000000000 */
[----:B------:R-:W-:-:S07]  /*08d0*/  @P6 FFMA R0, R4, R23, R0 ;  /* 0x0000001704006223 */ /* 0x000fce0000000000 */
.L_x_3:
[----:B------:R-:W-:Y:S05]  /*08e0*/  BRA.U !UP1, `(.L_x_0) ;  /* 0x0000000109947547 */ /* 0x000fea000b800000 */
[----:B------:R-:W-:Y:S02]  /*08f0*/  UISETP.GE.U32.AND UP0, UPT, UR6, 0x4, UPT ;  /* 0x000000040600788c */ /* 0x000fe4000bf06070 */
[----:B------:R-:W-:-:S04]  /*0900*/  ULOP3.LUT UR5, UR5, 0x3, URZ, 0xc0, !UPT ;  /* 0x0000000305057892 */ /* 0x000fc8000f8ec0ff */
[----:B------:R-:W-:-:S03]  /*0910*/  UISETP.NE.AND UP1, UPT, UR5, URZ, UPT ;  /* 0x000000ff0500728c */ /* 0x000fc6000bf25270 */
[----:B------:R-:W-:Y:S08]  /*0920*/  BRA.U !UP0, `(.L_x_4) ;  /* 0x0000000108507547 */ /* 0x000ff0000b800000 */
[----:B------:R-:W0:Y:S01]  /*0930*/  LDC.64 R4, c[0x0][0x390] ;  /* 0x0000e400ff047b82 */ /* 0x000e220000000a00 */
[----:B------:R-:W-:-:S05]  /*0940*/  IADD3 R9, PT, PT, R7, UR4, RZ ;  /* 0x0000000407097c10 */ /* 0x000fca000fffe0ff */
[----:B0-----:R-:W-:-:S05]  /*0950*/  IMAD.WIDE R4, R9, 0x4, R4 ;  /* 0x0000000409047825 */ /* 0x001fca00078e0204 */
[----:B------:R-:W2:Y:S04]  /*0960*/  LDG.E R9, desc[UR10][R4.64] ;  /* 0x0000000a04097981 */ /* 0x000ea8000c1e1900 */
[----:B------:R-:W3:Y:S04]  /*0970*/  LDG.E R11, desc[UR10][R4.64+0x4] ;  /* 0x0000040a040b7981 */ /* 0x000ee8000c1e1900 */
[----:B------:R-:W4:Y:S04]  /*0980*/  LDG.E R13, desc[UR10][R4.64+0x8] ;  /* 0x0000080a040d7981 */ /* 0x000f28000c1e1900 */
[----:B------:R-:W5:Y:S01]  /*0990*/  LDG.E R15, desc[UR10][R4.64+0xc] ;  /* 0x00000c0a040f7981 */ /* 0x000f62000c1e1900 */
[----:B--2---:R-:W-:-:S02]  /*09a0*/  FSETP.NEU.AND P0, PT, R9, RZ, PT ;  /* 0x000000ff0900720b */ /* 0x004fc40003f0d000 */
[----:B---3--:R-:W-:Y:S02]  /*09b0*/  FSETP.NEU.AND P1, PT, R11, RZ, PT ;  /* 0x000000ff0b00720b */ /* 0x008fe40003f2d000 */
[----:B----4-:R-:W-:Y:S02]  /*09c0*/  FSETP.NEU.AND P2, PT, R13, RZ, PT ;  /* 0x000000ff0d00720b */ /* 0x010fe40003f4d000 */
[----:B-----5:R-:W-:-:S07]  /*09d0*/  FSETP.NEU.AND P3, PT, R15, RZ, PT ;  /* 0x000000ff0f00720b */ /* 0x020fce0003f6d000 */
[----:B------:R-:W2:Y:S04]  /*09e0*/  @P0 LDG.E R17, desc[UR10][R2.64] ;  /* 0x0000000a02110981 */ /* 0x000ea8000c1e1900 */
[----:B------:R-:W3:Y:S04]  /*09f0*/  @P1 LDG.E R19, desc[UR10][R2.64] ;  /* 0x0000000a02131981 */ /* 0x000ee8000c1e1900 */
[----:B------:R-:W4:Y:S04]  /*0a00*/  @P2 LDG.E R21, desc[UR10][R2.64] ;  /* 0x0000000a02152981 */ /* 0x000f28000c1e1900 */
[----:B------:R-:W5:Y:S01]  /*0a10*/  @P3 LDG.E R23, desc[UR10][R2.64] ;  /* 0x0000000a02173981 */ /* 0x000f62000c1e1900 */
[----:B------:R-:W-:Y:S01]  /*0a20*/  UIADD3 UR4, UPT, UPT, UR4, 0x4, URZ ;  /* 0x0000000404047890 */ /* 0x000fe2000fffe0ff */
[----:B--2---:R-:W-:-:S04]  /*0a30*/  @P0 FFMA R0, R17, R9, R0 ;  /* 0x0000000911000223 */ /* 0x004fc80000000000 */
[----:B---3--:R-:W-:-:S04]  /*0a40*/  @P1 FFMA R0, R19, R11, R0 ;  /* 0x0000000b13001223 */ /* 0x008fc80000000000 */
[----:B----4-:R-:W-:-:S04]  /*0a50*/  @P2 FFMA R0, R21, R13, R0 ;  /* 0x0000000d15002223 */ /* 0x010fc80000000000 */
[----:B-----5:R-:W-:-:S07]  /*0a60*/  @P3 FFMA R0, R23, R15, R0 ;  /* 0x0000000f17003223 */ /* 0x020fce0000000000 */
.L_x_4:
[----:B------:R-:W-:Y:S05]  /*0a70*/  BRA.U !UP1, `(.L_x_0) ;  /* 0x0000000109307547 */ /* 0x000fea000b800000 */
[----:B------:R-:W0:Y:S01]  /*0a80*/  LDC.64 R8, c[0x0][0x390] ;  /* 0x0000e400ff087b82 */ /* 0x000e220000000a00 */
[----:B------:R-:W-:Y:S01]  /*0a90*/  IADD3 R7, PT, PT, R7, UR4, RZ ;  /* 0x0000000407077c10 */ /* 0x000fe2000fffe0ff */
[----:B------:R-:W-:-:S12]  /*0aa0*/  UIADD3 UR5, UPT, UPT, -UR5, URZ, URZ ;  /* 0x000000ff05057290 */ /* 0x000fd8000fffe1ff */
.L_x_5:
[----:B0-----:R-:W-:-:S06]  /*0ab0*/  IMAD.WIDE R4, R7, 0x4, R8 ;  /* 0x0000000407047825 */ /* 0x001fcc00078e0208 */
[----:B------:R-:W2:Y:S01]  /*0ac0*/  LDG.E R5, desc[UR10][R4.64] ;  /* 0x0000000a04057981 */ /* 0x000ea2000c1e1900 */
[----:B------:R-:W-:Y:S01]  /*0ad0*/  UIADD3 UR5, UPT, UPT, UR5, 0x1, URZ ;  /* 0x0000000105057890 */ /* 0x000fe2000fffe0ff */
[----:B--2---:R-:W-:-:S13]  /*0ae0*/  FSETP.NEU.AND P0, PT, R5, RZ, PT ;  /* 0x000000ff0500720b */ /* 0x004fda0003f0d000 */
[----:B------:R-:W2:Y:S01]  /*0af0*/  @P0 LDG.E R11, desc[UR10][R2.64] ;  /* 0x0000000a020b0981 */ /* 0x000ea2000c1e1900 */
[----:B------:R-:W-:Y:S01]  /*0b00*/  UISETP.NE.AND UP0, UPT, UR5, URZ, UPT ;  /* 0x000000ff0500728c */ /* 0x000fe2000bf05270 */
[----:B------:R-:W-:Y:S01]  /*0b10*/  IADD3 R7, PT, PT, R7, 0x1, RZ ;  /* 0x0000000107077810 */ /* 0x000fe20007ffe0ff */
[----:B--2---:R-:W-:-:S07]  /*0b20*/  @P0 FFMA R0, R5, R11, R0 ;  /* 0x0000000b05000223 */ /* 0x004fce0000000000 */
[----:B------:R-:W-:Y:S05]  /*0b30*/  BRA.U UP0, `(.L_x_5) ;  /* 0xfffffffd00dc7547 */ /* 0x000fea000b83ffff */
.L_x_0:
[----:B------:R-:W0:Y:S02]  /*0b40*/  LDC.64 R2, c[0x0][0x3a0] ;  /* 0x0000e800ff027b82 */ /* 0x000e240000000a00 */
[----:B0-----:R-:W-:-:S05]  /*0b50*/  IMAD.WIDE R6, R6, 0x4, R2 ;  /* 0x0000000406067825 */ /* 0x001fca00078e0202 */
[----:B------:R-:W-:Y:S01]  /*0b60*/  STG.E desc[UR10][R6.64], R0 ;  /* 0x0000000006007986 */ /* 0x000fe2000c10190a */
[----:B------:R-:W-:Y:S05]  /*0b70*/  EXIT ;  /* 0x000000000000794d */ /* 0x000fea0003800000 */
.L_x_6:
[----:B------:R-:W-:-:S00]  /*0b80*/  BRA `(.L_x_6) ;  /* 0xfffffffc00fc7947 */ /* 0x000fc0000383ffff */
[----:B------:R-:W-:-:S00]  /*0b90*/  NOP ;  /* 0x0000000000007918 */ /* 0x000fc00000000000 */
        /* <DEDUP_REMOVED lines=14> */
.L_x_31:


//--------------------- .text._Z18k_csr2a_mat_vec_mmiPiS_PfS0_S0_ --------------------------
	.section	.text._Z18k_csr2a_mat_vec_mmiPiS_PfS0_S0_,"ax",@progbits
	.align	128
        .global         _Z18k_csr2a_mat_vec_mmiPiS_PfS0_S0_
        .type           _Z18k_csr2a_mat_vec_mmiPiS_PfS0_S0_,@function
        .size           _Z18k_csr2a_mat_vec_mmiPiS_PfS0_S0_,(.L_x_32 - _Z18k_csr2a_mat_vec_mmiPiS_PfS0_S0_)
        .other          _Z18k_csr2a_mat_vec_mmiPiS_PfS0_S0_,@"STO_CUDA_ENTRY STV_DEFAULT"
_Z18k_csr2a_mat_vec_mmiPiS_PfS0_S0_:
.text._Z18k_csr2a_mat_vec_mmiPiS_PfS0_S0_:
[----:B------:R-:W-:Y:S01]  /*0000*/  LDC R1, c[0x0][0x37c] ;  /* 0x0000df00ff017b82 */ /* 0x000fe20000000800 */
[----:B------:R-:W0:Y:S01]  /*0010*/  S2R R0, SR_CTAID.X ;  /* 0x0000000000007919 */ /* 0x000e220000002500 */
[----:B------:R-:W1:Y:S01]  /*0020*/  LDCU UR4, c[0x0][0x380] ;  /* 0x00007000ff0477ac */ /* 0x000e620008000800 */
[----:B------:R-:W0:Y:S02]  /*0030*/  S2R R3, SR_TID.Y ;  /* 0x0000000000037919 */ /* 0x000e240000002200 */
[----:B0-----:R-:W-:-:S04]  /*0040*/  LEA R0, R0, R3, 0x4 ;  /* 0x0000000300007211 */ /* 0x001fc800078e20ff */
[----:B-1----:R-:W-:-:S13]  /*0050*/  ISETP.GE.AND P0, PT, R0, UR4, PT ;  /* 0x0000000400007c0c */ /* 0x002fda000bf06270 */
[----:B------:R-:W-:Y:S05]  /*0060*/  @P0 EXIT ;  /* 0x000000000000094d */ /* 0x000fea0003800000 */
[----:B------:R-:W0:Y:S01]  /*0070*/  LDC.64 R6, c[0x0][0x388] ;  /* 0x0000e200ff067b82 */ /* 0x000e220000000a00 */
[----:B------:R-:W1:Y:S01]  /*0080*/  LDCU.64 UR6, c[0x0][0x358] ;  /* 0x00006b00ff0677ac */ /* 0x000e620008000a00 */
[----:B0-----:R-:W-:-:S05]  /*0090*/  IMAD.WIDE R6, R0, 0x4, R6 ;  /* 0x0000000400067825 */ /* 0x001fca00078e0206 */
[----:B-1----:R-:W2:Y:S04]  /*00a0*/  LDG.E R5, desc[UR6][R6.64] ;  /* 0x0000000606057981 */ /* 0x002ea8000c1e1900 */
[----:B------:R-:W3:Y:S01]  /*00b0*/  LDG.E R9, desc[UR6][R6.64+0x4] ;  /* 0x0000040606097981 */ /* 0x000ee2000c1e1900 */
[----:B------:R-:W0:Y:S01]  /*00c0*/  S2UR UR5, SR_CgaCtaId ;  /* 0x00000000000579c3 */ /* 0x000e220000008800 */
[----:B------:R-:W-:Y:S01]  /*00d0*/  UMOV UR4, 0x400 ;  /* 0x0000040000047882 */ /* 0x000fe20000000000 */
[----:B------:R-:W-:Y:S01]  /*00e0*/  BSSY.RECONVERGENT B0, `(.L_x_7) ;  /* 0x00000df000007945 */ /* 0x000fe20003800200 */
[----:B------:R-:W1:Y:S01]  /*00f0*/  S2R R2, SR_TID.X ;  /* 0x0000000000027919 */ /* 0x000e620000002100 */
[----:B------:R-:W-:Y:S01]  /*0100*/  HFMA2 R25, -RZ, RZ, 0, 0 ;  /* 0x00000000ff197431 */ /* 0x000fe200000001ff */
[----:B0-----:R-:W-:-:S06]  /*0110*/  ULEA UR4, UR5, UR4, 0x18 ;  /* 0x0000000405047291 */ /* 0x001fcc000f8ec0ff */
[----:B------:R-:W-:-:S04]  /*0120*/  LEA R3, R3, UR4, 0x7 ;  /* 0x0000000403037c11 */ /* 0x000fc8000f8e38ff */
[----:B-1----:R-:W-:-:S05]  /*0130*/  LEA R4, R2, R3, 0x2 ;  /* 0x0000000302047211 */ /* 0x002fca00078e10ff */
[----:B------:R0:W-:Y:S01]  /*0140*/  STS [R4], RZ ;  /* 0x000000ff04007388 */ /* 0x0001e20000000800 */
[----:B--2---:R-:W-:-:S04]  /*0150*/  IADD3 R8, PT, PT, R5, R2, RZ ;  /* 0x0000000205087210 */ /* 0x004fc80007ffe0ff */
[----:B---3--:R-:W-:-:S13]  /*0160*/  ISETP.GE.AND P0, PT, R8, R9, PT ;  /* 0x000000090800720c */ /* 0x008fda0003f06270 */
[----:B0-----:R-:W-:Y:S05]  /*0170*/  @P0 BRA `(.L_x_8) ;  /* 0x0000000c00540947 */ /* 0x001fea0003800000 */
[----:B------:R-:W-:Y:S01]  /*0180*/  MOV R6, R8 ;  /* 0x0000000800067202 */ /* 0x000fe20000000f00 */
[----:B------:R-:W-:Y:S01]  /*0190*/  BSSY.RECONVERGENT B1, `(.L_x_9) ;  /* 0x000006a000017945 */ /* 0x000fe20003800200 */
[----:B------:R-:W-:Y:S02]  /*01a0*/  LOP3.LUT R7, RZ, R2, RZ, 0x33, !PT ;  /* 0x00000002ff077212 */ /* 0x000fe400078e33ff */
[----:B------:R-:W-:Y:S02]  /*01b0*/  VIADDMNMX R8, R6, 0x20, R9, !PT ;  /* 0x0000002006087846 */ /* 0x000fe40007800109 */
[----:B------:R-:W-:Y:S02]  /*01c0*/  MOV R25, RZ ;  /* 0x000000ff00197202 */ /* 0x000fe40000000f00 */
[----:B------:R-:W-:-:S04]  /*01d0*/  IADD3 R8, PT, PT, -R5, R8, R7 ;  /* 0x0000000805087210 */ /* 0x000fc80007ffe107 */
[C---:B------:R-:W-:Y:S02]  /*01e0*/  ISETP.GE.U32.AND P1, PT, R8.reuse, 0x1e0, PT ;  /* 0x000001e00800780c */ /* 0x040fe40003f26070 */
[----:B------:R-:W-:-:S04]  /*01f0*/  LEA.HI R7, R8, 0x1, RZ, 0x1b ;  /* 0x0000000108077811 */ /* 0x000fc800078fd8ff */
[----:B------:R-:W-:-:S04]  /*0200*/  LOP3.LUT R24, R7, 0xf, RZ, 0xc0, !PT ;  /* 0x0000000f07187812 */ /* 0x000fc800078ec0ff */
[----:B------:R-:W-:-:S03]  /*0210*/  ISETP.NE.AND P0, PT, R24, RZ, PT ;  /* 0x000000ff1800720c */ /* 0x000fc60003f05270 */
[----:B------:R-:W-:Y:S10]  /*0220*/  @!P1 BRA `(.L_x_10) ;  /* 0x0000000400809947 */ /* 0x000ff40003800000 */
[----:B------:R-:W0:Y:S01]  /*0230*/  LDC.64 R8, c[0x0][0x390] ;  /* 0x0000e400ff087b82 */ /* 0x000e220000000a00 */
[----:B------:R-:W-:Y:S02]  /*0240*/  LOP3.LUT R5, R7, 0xffffff0, RZ, 0xc0, !PT ;  /* 0x0ffffff007057812 */ /* 0x000fe400078ec0ff */
[----:B------:R-:W-:Y:S02]  /*0250*/  MOV R25, RZ ;  /* 0x000000ff00197202 */ /* 0x000fe40000000f00 */
[----:B------:R-:W-:-:S03]  /*0260*/  IADD3 R5, PT, PT, -R5, RZ, RZ ;  /* 0x000000ff05057210 */ /* 0x000fc60007ffe1ff */
[----:B------:R-:W1:Y:S01]  /*0270*/  LDC.64 R10, c[0x0][0x398] ;  /* 0x0000e600ff0a7b82 */ /* 0x000e620000000a00 */
[----:B0-----:R-:W-:-:S04]  /*0280*/  IADD3 R8, P2, PT, R8, 0x400, RZ ;  /* 0x0000040008087810 */ /* 0x001fc80007f5e0ff */
[----:B------:R-:W-:Y:S02]  /*0290*/  IADD3.X R9, PT, PT, RZ, R9, RZ, P2, !PT ;  /* 0x00000009ff097210 */ /* 0x000fe400017fe4ff */
[----:B-1----:R-:W-:-:S04]  /*02a0*/  IADD3 R10, P1, PT, R10, 0x400, RZ ;  /* 0x000004000a0a7810 */ /* 0x002fc80007f3e0ff */
[----:B------:R-:W-:-:S09]  /*02b0*/  IADD3.X R11, PT, PT, RZ, R11, RZ, P1, !PT ;  /* 0x0000000bff0b7210 */ /* 0x000fd20000ffe4ff */
.L_x_11:
[C---:B------:R-:W-:Y:S01]  /*02c0*/  IMAD.WIDE R12, R6.reuse, 0x4, R8 ;  /* 0x00000004060c7825 */ /* 0x040fe200078e0208 */
[----:B------:R-:W0:Y:S04]  /*02d0*/  LDC.64 R16, c[0x0][0x3a0] ;  /* 0x0000e800ff107b82 */ /* 0x000e280000000a00 */
[----:B------:R-:W0:Y:S04]  /*02e0*/  LDG.E R19, desc[UR6][R12.64+-0x400] ;  /* 0xfffc00060c137981 */ /* 0x000e28000c1e1900 */
[----:B------:R-:W2:Y:S01]  /*02f0*/  LDG.E R21, desc[UR6][R12.64+-0x380] ;  /* 0xfffc80060c157981 */ /* 0x000ea2000c1e1900 */
[----:B------:R-:W-:-:S03]  /*0300*/  IMAD.WIDE R14, R6, 0x4, R10 ;  /* 0x00000004060e7825 */ /* 0x000fc600078e020a */
[----:B------:R-:W3:Y:S04]  /*0310*/  LDG.E R23, desc[UR6][R12.64+-0x300] ;  /* 0xfffd00060c177981 */ /* 0x000ee8000c1e1900 */
[----:B------:R-:W4:Y:S04]  /*0320*/  LDG.E R28, desc[UR6][R14.64+-0x400] ;  /* 0xfffc00060e1c7981 */ /* 0x000f28000c1e1900 */
[----:B------:R-:W5:Y:S04]  /*0330*/  LDG.E R27, desc[UR6][R12.64+-0x280] ;  /* 0xfffd80060c1b7981 */ /* 0x000f68000c1e1900 */
[----:B------:R-:W5:Y:S04]  /*0340*/  LDG.E R26, desc[UR6][R14.64+-0x380] ;  /* 0xfffc80060e1a7981 */ /* 0x000f68000c1e1900 */
[----:B------:R-:W5:Y:S01]  /*0350*/  LDG.E R29, desc[UR6][R14.64+-0x300] ;  /* 0xfffd00060e1d7981 */ /* 0x000f62000c1e1900 */
[----:B0-----:R-:W-:-:S04]  /*0360*/  IMAD.WIDE R18, R19, 0x4, R16 ;  /* 0x0000000413127825 */ /* 0x001fc800078e0210 */
[--C-:B--2---:R-:W-:Y:S02]  /*0370*/  IMAD.WIDE R20, R21, 0x4, R16.reuse ;  /* 0x0000000415147825 */ /* 0x104fe400078e0210 */
[----:B------:R-:W4:Y:S04]  /*0380*/  LDG.E R18, desc[UR6][R18.64] ;  /* 0x0000000612127981 */ /* 0x000f28000c1e1900 */
[----:B------:R-:W2:Y:S01]  /*0390*/  LDG.E R21, desc[UR6][R20.64] ;  /* 0x0000000614157981 */ /* 0x000ea2000c1e1900 */
[----:B---3--:R-:W-:-:S06]  /*03a0*/  IMAD.WIDE R22, R23, 0x4, R16 ;  /* 0x0000000417167825 */ /* 0x008fcc00078e0210 */
[----:B------:R-:W3:Y:S01]  /*03b0*/  LDG.E R22, desc[UR6][R22.64] ;  /* 0x0000000616167981 */ /* 0x000ee2000c1e1900 */
[----:B----4-:R-:W-:Y:S01]  /*03c0*/  FFMA R28, R28, R18, R25 ;  /* 0x000000121c1c7223 */ /* 0x010fe20000000019 */
[----:B-----5:R-:W-:Y:S02]  /*03d0*/  IMAD.WIDE R18, R27, 0x4, R16 ;  /* 0x000000041b127825 */ /* 0x020fe400078e0210 */
[----:B------:R-:W4:Y:S04]  /*03e0*/  LDG.E R25, desc[UR6][R12.64+-0x200] ;  /* 0xfffe00060c197981 */ /* 0x000f28000c1e1900 */
[----:B------:R-:W5:Y:S01]  /*03f0*/  LDG.E R27, desc[UR6][R12.64+-0x180] ;  /* 0xfffe80060c1b7981 */ /* 0x000f62000c1e1900 */
[----:B--2---:R-:W-:-:S03]  /*0400*/  FFMA R28, R26, R21, R28 ;  /* 0x000000151a1c7223 */ /* 0x004fc6000000001c */
[----:B------:R-:W2:Y:S04]  /*0410*/  LDG.E R19, desc[UR6][R18.64] ;  /* 0x0000000612137981 */ /* 0x000ea8000c1e1900 */
[----:B------:R-:W2:Y:S01]  /*0420*/  LDG.E R26, desc[UR6][R14.64+-0x280] ;  /* 0xfffd80060e1a7981 */ /* 0x000ea2000c1e1900 */
[----:B---3--:R-:W-:-:S03]  /*0430*/  FFMA R29, R29, R22, R28 ;  /* 0x000000161d1d7223 */ /* 0x008fc6000000001c */
[----:B------:R-:W3:Y:S01]  /*0440*/  LDG.E R28, desc[UR6][R14.64+-0x180] ;  /* 0xfffe80060e1c7981 */ /* 0x000ee2000c1e1900 */
[----:B----4-:R-:W-:-:S04]  /*0450*/  IMAD.WIDE R20, R25, 0x4, R16 ;  /* 0x0000000419147825 */ /* 0x010fc800078e0210 */
[----:B-----5:R-:W-:Y:S02]  /*0460*/  IMAD.WIDE R22, R27, 0x4, R16 ;  /* 0x000000041b167825 */ /* 0x020fe400078e0210 */
[----:B------:R-:W4:Y:S04]  /*0470*/  LDG.E R27, desc[UR6][R12.64+-0x100] ;  /* 0xffff00060c1b7981 */ /* 0x000f28000c1e1900 */
[----:B------:R-:W5:Y:S01]  /*0480*/  LDG.E R20, desc[UR6][R20.64] ;  /* 0x0000000614147981 */ /* 0x000f62000c1e1900 */
[----:B--2---:R-:W-:-:S03]  /*0490*/  FFMA R25, R26, R19, R29 ;  /* 0x000000131a197223 */ /* 0x004fc6000000001d */
[----:B------:R-:W5:Y:S04]  /*04a0*/  LDG.E R26, desc[UR6][R14.64+-0x200] ;  /* 0xfffe00060e1a7981 */ /* 0x000f68000c1e1900 */
[----:B------:R-:W2:Y:S04]  /*04b0*/  LDG.E R29, desc[UR6][R12.64+-0x80] ;  /* 0xffff80060c1d7981 */ /* 0x000ea8000c1e1900 */
[----:B------:R-:W3:Y:S01]  /*04c0*/  LDG.E R22, desc[UR6][R22.64] ;  /* 0x0000000616167981 */ /* 0x000ee2000c1e1900 */
[----:B----4-:R-:W-:-:S03]  /*04d0*/  IMAD.WIDE R18, R27, 0x4, R16 ;  /* 0x000000041b127825 */ /* 0x010fc600078e0210 */
[----:B------:R-:W4:Y:S04]  /*04e0*/  LDG.E R27, desc[UR6][R12.64] ;  /* 0x000000060c1b7981 */ /* 0x000f28000c1e1900 */
[----:B------:R-:W4:Y:S01]  /*04f0*/  LDG.E R18, desc[UR6][R18.64] ;  /* 0x0000000612127981 */ /* 0x000f22000c1e1900 */
[----:B-----5:R-:W-:-:S03]  /*0500*/  FFMA R25, R26, R20, R25 ;  /* 0x000000141a197223 */ /* 0x020fc60000000019 */
[----:B------:R-:W5:Y:S01]  /*0510*/  LDG.E R26, desc[UR6][R14.64+-0x100] ;  /* 0xffff00060e1a7981 */ /* 0x000f62000c1e1900 */
[----:B--2---:R-:W-:-:S03]  /*0520*/  IMAD.WIDE R20, R29, 0x4, R16 ;  /* 0x000000041d147825 */ /* 0x004fc600078e0210 */
[----:B------:R-:W2:Y:S01]  /*0530*/  LDG.E R29, desc[UR6][R12.64+0x80] ;  /* 0x000080060c1d7981 */ /* 0x000ea2000c1e1900 */
[----:B---3--:R-:W-:-:S03]  /*0540*/  FFMA R25, R28, R22, R25 ;  /* 0x000000161c197223 */ /* 0x008fc60000000019 */
[----:B------:R-:W3:Y:S04]  /*0550*/  LDG.E R20, desc[UR6][R20.64] ;  /* 0x0000000614147981 */ /* 0x000ee8000c1e1900 */
[----:B------:R-:W3:Y:S01]  /*0560*/  LDG.E R28, desc[UR6][R14.64+-0x80] ;  /* 0xffff80060e1c7981 */ /* 0x000ee2000c1e1900 */
[----:B----4-:R-:W-:-:S03]  /*0570*/  IMAD.WIDE R22, R27, 0x4, R16 ;  /* 0x000000041b167825 */ /* 0x010fc600078e0210 */
[----:B------:R-:W4:Y:S04]  /*0580*/  LDG.E R27, desc[UR6][R14.64] ;  /* 0x000000060e1b7981 */ /* 0x000f28000c1e1900 */
[----:B------:R-:W4:Y:S01]  /*0590*/  LDG.E R22, desc[UR6][R22.64] ;  /* 0x0000000616167981 */ /* 0x000f22000c1e1900 */
[----:B-----5:R-:W-:-:S03]  /*05a0*/  FFMA R26, R26, R18, R25 ;  /* 0x000000121a1a7223 */ /* 0x020fc60000000019 */
[----:B------:R-:W5:Y:S01]  /*05b0*/  LDG.E R25, desc[UR6][R12.64+0x100] ;  /* 0x000100060c197981 */ /* 0x000f62000c1e1900 */
[----:B--2---:R-:W-:-:S03]  /*05c0*/  IMAD.WIDE R18, R29, 0x4, R16 ;  /* 0x000000041d127825 */ /* 0x004fc600078e0210 */
[----:B------:R-:W2:Y:S04]  /*05d0*/  LDG.E R29, desc[UR6][R12.64+0x180] ;  /* 0x000180060c1d7981 */ /* 0x000ea8000c1e1900 */
[----:B------:R-:W2:Y:S01]  /*05e0*/  LDG.E R19, desc[UR6][R18.64] ;  /* 0x0000000612137981 */ /* 0x000ea2000c1e1900 */
[----:B---3--:R-:W-:-:S03]  /*05f0*/  FFMA R28, R28, R20, R26 ;  /* 0x000000141c1c7223 */ /* 0x008fc6000000001a */
[----:B------:R-:W3:Y:S01]  /*0600*/  LDG.E R26, desc[UR6][R14.64+0x80] ;  /* 0x000080060e1a7981 */ /* 0x000ee2000c1e1900 */
[----:B----4-:R-:W-:Y:S01]  /*0610*/  FFMA R27, R27, R22, R28 ;  /* 0x000000161b1b7223 */ /* 0x010fe2000000001c */
[--C-:B-----5:R-:W-:Y:S02]  /*0620*/  IMAD.WIDE R20, R25, 0x4, R16.reuse ;  /* 0x0000000419147825 */ /* 0x120fe400078e0210 */
[----:B------:R-:W4:Y:S04]  /*0630*/  LDG.E R25, desc[UR6][R14.64+0x180] ;  /* 0x000180060e197981 */ /* 0x000f28000c1e1900 */
[----:B------:R-:W5:Y:S01]  /*0640*/  LDG.E R20, desc[UR6][R20.64] ;  /* 0x0000000614147981 */ /* 0x000f62000c1e1900 */
[----:B--2---:R-:W-:-:S03]  /*0650*/  IMAD.WIDE R22, R29, 0x4, R16 ;  /* 0x000000041d167825 */ /* 0x004fc600078e0210 */
[----:B------:R-:W2:Y:S01]  /*0660*/  LDG.E R29, desc[UR6][R12.64+0x380] ;  /* 0x000380060c1d7981 */ /* 0x000ea2000c1e1900 */
[----:B---3--:R-:W-:-:S03]  /*0670*/  FFMA R28, R26, R19, R27 ;  /* 0x000000131a1c7223 */ /* 0x008fc6000000001b */
[----:B------:R-:W3:Y:S04]  /*0680*/  LDG.E R26, desc[UR6][R12.64+0x200] ;  /* 0x000200060c1a7981 */ /* 0x000ee8000c1e1900 */
[----:B------:R-:W5:Y:S04]  /*0690*/  LDG.E R21, desc[UR6][R14.64+0x100] ;  /* 0x000100060e157981 */ /* 0x000f68000c1e1900 */
[----:B------:R-:W4:Y:S04]  /*06a0*/  LDG.E R19, desc[UR6][R12.64+0x280] ;  /* 0x000280060c137981 */ /* 0x000f28000c1e1900 */
[----:B------:R-:W2:Y:S04]  /*06b0*/  LDG.E R22, desc[UR6][R22.64] ;  /* 0x0000000616167981 */ /* 0x000ea8000c1e1900 */
[----:B------:R-:W2:Y:S04]  /*06c0*/  LDG.E R27, desc[UR6][R12.64+0x300] ;  /* 0x000300060c1b7981 */ /* 0x000ea8000c1e1900 */
[----:B------:R-:W2:Y:S04]  /*06d0*/  LDG.E R12, desc[UR6][R14.64+0x300] ;  /* 0x000300060e0c7981 */ /* 0x000ea8000c1e1900 */
[----:B------:R-:W2:Y:S01]  /*06e0*/  LDG.E R13, desc[UR6][R14.64+0x380] ;  /* 0x000380060e0d7981 */ /* 0x000ea2000c1e1900 */
[----:B-----5:R-:W-:Y:S01]  /*06f0*/  FFMA R28, R21, R20, R28 ;  /* 0x00000014151c7223 */ /* 0x020fe2000000001c */
[----:B---3--:R-:W-:-:S02]  /*0700*/  IMAD.WIDE R20, R26, 0x4, R16 ;  /* 0x000000041a147825 */ /* 0x008fc400078e0210 */
[----:B------:R-:W3:Y:S02]  /*0710*/  LDG.E R26, desc[UR6][R14.64+0x200] ;  /* 0x000200060e1a7981 */ /* 0x000ee4000c1e1900 */
[----:B----4-:R-:W-:Y:S02]  /*0720*/  IMAD.WIDE R18, R19, 0x4, R16 ;  /* 0x0000000413127825 */ /* 0x010fe400078e0210 */
[----:B------:R-:W3:Y:S02]  /*0730*/  LDG.E R20, desc[UR6][R20.64] ;  /* 0x0000000614147981 */ /* 0x000ee4000c1e1900 */
[----:B--2---:R-:W-:Y:S02]  /*0740*/  FFMA R25, R25, R22, R28 ;  /* 0x0000001619197223 */ /* 0x004fe4000000001c */
[----:B------:R-:W2:Y:S01]  /*0750*/  LDG.E R18, desc[UR6][R18.64] ;  /* 0x0000000612127981 */ /* 0x000ea2000c1e1900 */
[----:B------:R-:W-:-:S03]  /*0760*/  IMAD.WIDE R22, R27, 0x4, R16 ;  /* 0x000000041b167825 */ /* 0x000fc600078e0210 */
[----:B------:R-:W2:Y:S01]  /*0770*/  LDG.E R27, desc[UR6][R14.64+0x280] ;  /* 0x000280060e1b7981 */ /* 0x000ea2000c1e1900 */
[----:B------:R-:W-:-:S03]  /*0780*/  IMAD.WIDE R16, R29, 0x4, R16 ;  /* 0x000000041d107825 */ /* 0x000fc600078e0210 */
[----:B------:R-:W4:Y:S04]  /*0790*/  LDG.E R22, desc[UR6][R22.64] ;  /* 0x0000000616167981 */ /* 0x000f28000c1e1900 */
[----:B------:R-:W5:Y:S01]  /*07a0*/  LDG.E R16, desc[UR6][R16.64] ;  /* 0x0000000610107981 */ /* 0x000f62000c1e1900 */
[----:B------:R-:W-:-:S04]  /*07b0*/  IADD3 R5, PT, PT, R5, 0x10, RZ ;  /* 0x0000001005057810 */ /* 0x000fc80007ffe0ff */
[----:B------:R-:W-:Y:S02]  /*07c0*/  ISETP.NE.AND P1, PT, R5, RZ, PT ;  /* 0x000000ff0500720c */ /* 0x000fe40003f25270 */
[----:B------:R-:W-:Y:S01]  /*07d0*/  IADD3 R6, PT, PT, R6, 0x200, RZ ;  /* 0x0000020006067810 */ /* 0x000fe20007ffe0ff */
[----:B---3--:R-:W-:-:S04]  /*07e0*/  FFMA R26, R26, R20, R25 ;  /* 0x000000141a1a7223 */ /* 0x008fc80000000019 */
[----:B--2---:R-:W-:-:S04]  /*07f0*/  FFMA R27, R27, R18, R26 ;  /* 0x000000121b1b7223 */ /* 0x004fc8000000001a */
[----:B----4-:R-:W-:-:S04]  /*0800*/  FFMA R12, R12, R22, R27 ;  /* 0x000000160c0c7223 */ /* 0x010fc8000000001b */
[----:B-----5:R-:W-:Y:S01]  /*0810*/  FFMA R25, R13, R16, R12 ;  /* 0x000000100d197223 */ /* 0x020fe2000000000c */
[----:B------:R-:W-:Y:S06]  /*0820*/  @P1 BRA `(.L_x_11) ;  /* 0xfffffff800a41947 */ /* 0x000fec000383ffff */
.L_x_10:
[----:B------:R-:W-:Y:S05]  /*0830*/  BSYNC.RECONVERGENT B1 ;  /* 0x0000000000017941 */ /* 0x000fea0003800200 */
.L_x_9:
[----:B------:R-:W-:Y:S04]  /*0840*/  BSSY.RECONVERGENT B1, `(.L_x_12) ;  /* 0x0000067000017945 */ /* 0x000fe80003800200 */
[----:B------:R-:W-:Y:S05]  /*0850*/  @!P0 BRA `(.L_x_13) ;  /* 0x0000000400948947 */ /* 0x000fea0003800000 */
[----:B------:R-:W-:Y:S01]  /*0860*/  ISETP.GE.U32.AND P0, PT, R24, 0x8, PT ;  /* 0x000000081800780c */ /* 0x000fe20003f06070 */
[----:B------:R-:W-:Y:S01]  /*0870*/  BSSY.RECONVERGENT B2, `(.L_x_14) ;  /* 0x0000032000027945 */ /* 0x000fe20003800200 */
[----:B------:R-:W-:-:S04]  /*0880*/  LOP3.LUT R5, R7, 0x7, RZ, 0xc0, !PT ;  /* 0x0000000707057812 */ /* 0x000fc800078ec0ff */
[----:B------:R-:W-:-:S07]  /*0890*/  ISETP.NE.AND P1, PT, R5, RZ, PT ;  /* 0x000000ff0500720c */ /* 0x000fce0003f25270 */
[----:B------:R-:W-:Y:S06]  /*08a0*/  @!P0 BRA `(.L_x_15) ;  /* 0x0000000000b88947 */ /* 0x000fec0003800000 */
[----:B------:R-:W0:Y:S08]  /*08b0*/  LDC.64 R26, c[0x0][0x390] ;  /* 0x0000e400ff1a7b82 */ /* 0x000e300000000a00 */
[----:B------:R-:W1:Y:S08]  /*08c0*/  LDC.64 R14, c[0x0][0x3a0] ;  /* 0x0000e800ff0e7b82 */ /* 0x000e700000000a00 */
[----:B------:R-:W2:Y:S01]  /*08d0*/  LDC.64 R18, c[0x0][0x398] ;  /* 0x0000e600ff127b82 */ /* 0x000ea20000000a00 */
[----:B0-----:R-:W-:-:S05]  /*08e0*/  IMAD.WIDE R26, R6, 0x4, R26 ;  /* 0x00000004061a7825 */ /* 0x001fca00078e021a */
[----:B------:R-:W1:Y:S04]  /*08f0*/  LDG.E R13, desc[UR6][R26.64] ;  /* 0x000000061a0d7981 */ /* 0x000e68000c1e1900 */
[----:B------:R-:W3:Y:S04]  /*0900*/  LDG.E R22, desc[UR6][R26.64+0x80] ;  /* 0x000080061a167981 */ /* 0x000ee8000c1e1900 */
[----:B------:R-:W4:Y:S01]  /*0910*/  LDG.E R20, desc[UR6][R26.64+0x100] ;  /* 0x000100061a147981 */ /* 0x000f22000c1e1900 */
[----:B--2---:R-:W-:-:S03]  /*0920*/  IMAD.WIDE R18, R6, 0x4, R18 ;  /* 0x0000000406127825 */ /* 0x004fc600078e0212 */
[----:B------:R-:W2:Y:S04]  /*0930*/  LDG.E R16, desc[UR6][R26.64+0x180] ;  /* 0x000180061a107981 */ /* 0x000ea8000c1e1900 */
[----:B------:R-:W5:Y:S04]  /*0940*/  LDG.E R8, desc[UR6][R18.64] ;  /* 0x0000000612087981 */ /* 0x000f68000c1e1900 */
[----:B------:R-:W2:Y:S04]  /*0950*/  LDG.E R21, desc[UR6][R26.64+0x200] ;  /* 0x000200061a157981 */ /* 0x000ea8000c1e1900 */
[----:B------:R-:W4:Y:S04]  /*0960*/  LDG.E R23, desc[UR6][R26.64+0x280] ;  /* 0x000280061a177981 */ /* 0x000f28000c1e1900 */
[----:B------:R-:W2:Y:S04]  /*0970*/  LDG.E R17, desc[UR6][R26.64+0x300] ;  /* 0x000300061a117981 */ /* 0x000ea8000c1e1900 */
[----:B------:R3:W2:Y:S04]  /*0980*/  LDG.E R29, desc[UR6][R26.64+0x380] ;  /* 0x000380061a1d7981 */ /* 0x0006a8000c1e1900 */
[----:B------:R-:W2:Y:S04]  /*0990*/  LDG.E R9, desc[UR6][R18.64+0x80] ;  /* 0x0000800612097981 */ /* 0x000ea8000c1e1900 */
[----:B------:R-:W2:Y:S04]  /*09a0*/  LDG.E R10, desc[UR6][R18.64+0x100] ;  /* 0x00010006120a7981 */ /* 0x000ea8000c1e1900 */
[----:B------:R-:W2:Y:S04]  /*09b0*/  LDG.E R11, desc[UR6][R18.64+0x180] ;  /* 0x00018006120b7981 */ /* 0x000ea8000c1e1900 */
[----:B------:R-:W2:Y:S01]  /*09c0*/  LDG.E R24, desc[UR6][R18.64+0x300] ;  /* 0x0003000612187981 */ /* 0x000ea2000c1e1900 */
[----:B-1----:R-:W-:-:S06]  /*09d0*/  IMAD.WIDE R12, R13, 0x4, R14 ;  /* 0x000000040d0c7825 */ /* 0x002fcc00078e020e */
[----:B------:R-:W5:Y:S01]  /*09e0*/  LDG.E R12, desc[UR6][R12.64] ;  /* 0x000000060c0c7981 */ /* 0x000f62000c1e1900 */
[----:B---3--:R-:W-:-:S06]  /*09f0*/  IMAD.WIDE R26, R22, 0x4, R14 ;  /* 0x00000004161a7825 */ /* 0x008fcc00078e020e */
[----:B------:R-:W3:Y:S04]  /*0a00*/  LDG.E R26, desc[UR6][R26.64] ;  /* 0x000000061a1a7981 */ /* 0x000ee8000c1e1900 */
[----:B------:R-:W3:Y:S01]  /*0a10*/  LDG.E R13, desc[UR6][R18.64+0x280] ;  /* 0x00028006120d7981 */ /* 0x000ee2000c1e1900 */
[----:B----4-:R-:W-:-:S06]  /*0a20*/  IMAD.WIDE R22, R23, 0x4, R14 ;  /* 0x0000000417167825 */ /* 0x010fcc00078e020e */
[----:B------:R-:W4:Y:S01]  /*0a30*/  LDG.E R22, desc[UR6][R22.64] ;  /* 0x0000000616167981 */ /* 0x000f22000c1e1900 */
[----:B-----5:R-:W-:-:S03]  /*0a40*/  FFMA R8, R8, R12, R25 ;  /* 0x0000000c08087223 */ /* 0x020fc60000000019 */
[----:B------:R-:W5:Y:S04]  /*0a50*/  LDG.E R12, desc[UR6][R18.64+0x200] ;  /* 0x00020006120c7981 */ /* 0x000f68000c1e1900 */
[----:B------:R0:W4:Y:S02]  /*0a60*/  LDG.E R25, desc[UR6][R18.64+0x380] ;  /* 0x0003800612197981 */ /* 0x000124000c1e1900 */
[----:B0-----:R-:W-:-:S05]  /*0a70*/  IMAD.WIDE R18, R20, 0x4, R14 ;  /* 0x0000000414127825 */ /* 0x001fca00078e020e */
[----:B------:R0:W5:Y:S01]  /*0a80*/  LDG.E R27, desc[UR6][R18.64] ;  /* 0x00000006121b7981 */ /* 0x000162000c1e1900 */
[----:B--2---:R-:W-:-:S06]  /*0a90*/  IMAD.WIDE R20, R21, 0x4, R14 ;  /* 0x0000000415147825 */ /* 0x004fcc00078e020e */
[----:B------:R-:W2:Y:S01]  /*0aa0*/  LDG.E R21, desc[UR6][R20.64] ;  /* 0x0000000614157981 */ /* 0x000ea2000c1e1900 */
[----:B0-----:R-:W-:-:S06]  /*0ab0*/  IMAD.WIDE R18, R16, 0x4, R14 ;  /* 0x0000000410127825 */ /* 0x001fcc00078e020e */
[----:B------:R-:W4:Y:S01]  /*0ac0*/  LDG.E R18, desc[UR6][R18.64] ;  /* 0x0000000612127981 */ /* 0x000f22000c1e1900 */
[----:B------:R-:W-:-:S04]  /*0ad0*/  IMAD.WIDE R16, R17, 0x4, R14 ;  /* 0x0000000411107825 */ /* 0x000fc800078e020e */
[----:B------:R-:W-:Y:S02]  /*0ae0*/  IMAD.WIDE R14, R29, 0x4, R14 ;  /* 0x000000041d0e7825 */ /* 0x000fe400078e020e */
[----:B------:R-:W2:Y:S04]  /*0af0*/  LDG.E R16, desc[UR6][R16.64] ;  /* 0x0000000610107981 */ /* 0x000ea8000c1e1900 */
[----:B------:R-:W2:Y:S01]  /*0b00*/  LDG.E R14, desc[UR6][R14.64] ;  /* 0x000000060e0e7981 */ /* 0x000ea2000c1e1900 */
[----:B---3--:R-:W-:Y:S01]  /*0b10*/  FFMA R9, R9, R26, R8 ;  /* 0x0000001a09097223 */ /* 0x008fe20000000008 */
[----:B------:R-:W-:-:S03]  /*0b20*/  IADD3 R6, PT, PT, R6, 0x100, RZ ;  /* 0x0000010006067810 */ /* 0x000fc60007ffe0ff */
[----:B-----5:R-:W-:-:S04]  /*0b30*/  FFMA R10, R10, R27, R9 ;  /* 0x0000001b0a0a7223 */ /* 0x020fc80000000009 */
[----:B----4-:R-:W-:-:S04]  /*0b40*/  FFMA R11, R11, R18, R10 ;  /* 0x000000120b0b7223 */ /* 0x010fc8000000000a */
[----:B--2---:R-:W-:-:S04]  /*0b50*/  FFMA R12, R12, R21, R11 ;  /* 0x000000150c0c7223 */ /* 0x004fc8000000000b */
[----:B------:R-:W-:-:S04]  /*0b60*/  FFMA R13, R13, R22, R12 ;  /* 0x000000160d0d7223 */ /* 0x000fc8000000000c */
[----:B------:R-:W-:-:S04]  /*0b70*/  FFMA R24, R24, R16, R13 ;  /* 0x0000001018187223 */ /* 0x000fc8000000000d */
[----:B------:R-:W-:-:S07]  /*0b80*/  FFMA R25, R25, R14, R24 ;  /* 0x0000000e19197223 */ /* 0x000fce0000000018 */
.L_x_15:
[----:B------:R-:W-:Y:S05]  /*0b90*/  BSYNC.RECONVERGENT B2 ;  /* 0x0000000000027941 */ /* 0x000fea0003800200 */
.L_x_14:
[----:B------:R-:W-:Y:S05]  /*0ba0*/  @!P1 BRA `(.L_x_13) ;  /* 0x0000000000c09947 */ /* 0x000fea0003800000 */
[----:B------:R-:W-:Y:S01]  /*0bb0*/  ISETP.GE.U32.AND P0, PT, R5, 0x4, PT ;  /* 0x000000040500780c */ /* 0x000fe20003f06070 */
[----:B------:R-:W-:Y:S01]  /*0bc0*/  BSSY.RECONVERGENT B2, `(.L_x_16) ;  /* 0x000001e000027945 */ /* 0x000fe20003800200 */
[----:B------:R-:W-:-:S04]  /*0bd0*/  LOP3.LUT R7, R7, 0x3, RZ, 0xc0, !PT ;  /* 0x0000000307077812 */ /* 0x000fc800078ec0ff */
[----:B------:R-:W-:-:S07]  /*0be0*/  ISETP.NE.AND P1, PT, R7, RZ, PT ;  /* 0x000000ff0700720c */ /* 0x000fce0003f25270 */
[----:B------:R-:W-:Y:S06]  /*0bf0*/  @!P0 BRA `(.L_x_17) ;  /* 0x0000000000688947 */ /* 0x000fec0003800000 */
[----:B------:R-:W0:Y:S08]  /*0c00*/  LDC.64 R8, c[0x0][0x390] ;  /* 0x0000e400ff087b82 */ /* 0x000e300000000a00 */
[----:B------:R-:W1:Y:S01]  /*0c10*/  LDC.64 R10, c[0x0][0x398] ;  /* 0x0000e600ff0a7b82 */ /* 0x000e620000000a00 */
[----:B0-----:R-:W-:-:S07]  /*0c20*/  IMAD.WIDE R18, R6, 0x4, R8 ;  /* 0x0000000406127825 */ /* 0x001fce00078e0208 */
[----:B------:R-:W0:Y:S01]  /*0c30*/  LDC.64 R8, c[0x0][0x3a0] ;  /* 0x0000e800ff087b82 */ /* 0x000e220000000a00 */
[----:B------:R-:W0:Y:S04]  /*0c40*/  LDG.E R17, desc[UR6][R18.64] ;  /* 0x0000000612117981 */ /* 0x000e28000c1e1900 */
[----:B------:R-:W2:Y:S04]  /*0c50*/  LDG.E R15, desc[UR6][R18.64+0x80] ;  /* 0x00008006120f7981 */ /* 0x000ea8000c1e1900 */
[----:B------:R-:W3:Y:S04]  /*0c60*/  LDG.E R13, desc[UR6][R18.64+0x100] ;  /* 0x00010006120d7981 */ /* 0x000ee8000c1e1900 */
[----:B------:R-:W4:Y:S01]  /*0c70*/  LDG.E R21, desc[UR6][R18.64+0x180] ;  /* 0x0001800612157981 */ /* 0x000f22000c1e1900 */
[----:B-1----:R-:W-:-:S05]  /*0c80*/  IMAD.WIDE R10, R6, 0x4, R10 ;  /* 0x00000004060a7825 */ /* 0x002fca00078e020a */
[----:B------:R-:W5:Y:S04]  /*0c90*/  LDG.E R20, desc[UR6][R10.64] ;  /* 0x000000060a147981 */ /* 0x000f68000c1e1900 */
[----:B------:R-:W5:Y:S04]  /*0ca0*/  LDG.E R5, desc[UR6][R10.64+0x80] ;  /* 0x000080060a057981 */ /* 0x000f68000c1e1900 */
[----:B------:R-:W5:Y:S04]  /*0cb0*/  LDG.E R18, desc[UR6][R10.64+0x100] ;  /* 0x000100060a127981 */ /* 0x000f68000c1e1900 */
[----:B------:R-:W5:Y:S01]  /*0cc0*/  LDG.E R22, desc[UR6][R10.64+0x180] ;  /* 0x000180060a167981 */ /* 0x000f62000c1e1900 */
[----:B0-----:R-:W-:-:S04]  /*0cd0*/  IMAD.WIDE R16, R17, 0x4, R8 ;  /* 0x0000000411107825 */ /* 0x001fc800078e0208 */
[--C-:B--2---:R-:W-:Y:S02]  /*0ce0*/  IMAD.WIDE R14, R15, 0x4, R8.reuse ;  /* 0x000000040f0e7825 */ /* 0x104fe400078e0208 */
[----:B------:R-:W5:Y:S02]  /*0cf0*/  LDG.E R16, desc[UR6][R16.64] ;  /* 0x0000000610107981 */ /* 0x000f64000c1e1900 */
[--C-:B---3--:R-:W-:Y:S02]  /*0d00*/  IMAD.WIDE R12, R13, 0x4, R8.reuse ;  /* 0x000000040d0c7825 */ /* 0x108fe400078e0208 */
[----:B------:R-:W2:Y:S02]  /*0d10*/  LDG.E R14, desc[UR6][R14.64] ;  /* 0x000000060e0e7981 */ /* 0x000ea4000c1e1900 */
[----:B----4-:R-:W-:Y:S02]  /*0d20*/  IMAD.WIDE R8, R21, 0x4, R8 ;  /* 0x0000000415087825 */ /* 0x010fe400078e0208 */
[----:B------:R-:W3:Y:S04]  /*0d30*/  LDG.E R12, desc[UR6][R12.64] ;  /* 0x000000060c0c7981 */ /* 0x000ee8000c1e1900 */
[----:B------:R-:W4:Y:S01]  /*0d40*/  LDG.E R8, desc[UR6][R8.64] ;  /* 0x0000000608087981 */ /* 0x000f22000c1e1900 */
[----:B------:R-:W-:Y:S01]  /*0d50*/  IADD3 R6, PT, PT, R6, 0x80, RZ ;  /* 0x0000008006067810 */ /* 0x000fe20007ffe0ff */
[----:B-----5:R-:W-:-:S04]  /*0d60*/  FFMA R20, R20, R16, R25 ;  /* 0x0000001014147223 */ /* 0x020fc80000000019 */
[----:B--2---:R-:W-:-:S04]  /*0d70*/  FFMA R5, R5, R14, R20 ;  /* 0x0000000e05057223 */ /* 0x004fc80000000014 */
[----:B---3--:R-:W-:-:S04]  /*0d80*/  FFMA R5, R18, R12, R5 ;  /* 0x0000000c12057223 */ /* 0x008fc80000000005 */
[----:B----4-:R-:W-:-:S07]  /*0d90*/  FFMA R25, R22, R8, R5 ;  /* 0x0000000816197223 */ /* 0x010fce0000000005 */
.L_x_17:
[----:B------:R-:W-:Y:S05]  /*0da0*/  BSYNC.RECONVERGENT B2 ;  /* 0x0000000000027941 */ /* 0x000fea0003800200 */
.L_x_16:
[----:B------:R-:W-:Y:S05]  /*0db0*/  @!P1 BRA `(.L_x_13) ;  /* 0x00000000003c9947 */ /* 0x000fea0003800000 */
[----:B------:R-:W0:Y:S01]  /*0dc0*/  LDC.64 R8, c[0x0][0x3a0] ;  /* 0x0000e800ff087b82 */ /* 0x000e220000000a00 */
[----:B------:R-:W-:-:S07]  /*0dd0*/  IADD3 R7, PT, PT, -R7, RZ, RZ ;  /* 0x000000ff07077210 */ /* 0x000fce0007ffe1ff */
[----:B------:R-:W1:Y:S08]  /*0de0*/  LDC.64 R10, c[0x0][0x390] ;  /* 0x0000e400ff0a7b82 */ /* 0x000e700000000a00 */
[----:B------:R-:W2:Y:S02]  /*0df0*/  LDC.64 R12, c[0x0][0x398] ;  /* 0x0000e600ff0c7b82 */ /* 0x000ea40000000a00 */
.L_x_18:
[----:B-1----:R-:W-:-:S06]  /*0e00*/  IMAD.WIDE R14, R6, 0x4, R10 ;  /* 0x00000004060e7825 */ /* 0x002fcc00078e020a */
[----:B------:R-:W0:Y:S01]  /*0e10*/  LDG.E R15, desc[UR6][R14.64] ;  /* 0x000000060e0f7981 */ /* 0x000e22000c1e1900 */
[----:B--2---:R-:W-:-:S06]  /*0e20*/  IMAD.WIDE R16, R6, 0x4, R12 ;  /* 0x0000000406107825 */ /* 0x004fcc00078e020c */
[----:B------:R-:W2:Y:S01]  /*0e30*/  LDG.E R16, desc[UR6][R16.64] ;  /* 0x0000000610107981 */ /* 0x000ea2000c1e1900 */
[----:B------:R-:W-:Y:S01]  /*0e40*/  IADD3 R7, PT, PT, R7, 0x1, RZ ;  /* 0x0000000107077810 */ /* 0x000fe20007ffe0ff */
[----:B0-----:R-:W-:-:S06]  /*0e50*/  IMAD.WIDE R18, R15, 0x4, R8 ;  /* 0x000000040f127825 */ /* 0x001fcc00078e0208 */
[----:B------:R-:W2:Y:S01]  /*0e60*/  LDG.E R18, desc[UR6][R18.64] ;  /* 0x0000000612127981 */ /* 0x000ea2000c1e1900 */
[----:B------:R-:W-:Y:S02]  /*0e70*/  ISETP.NE.AND P0, PT, R7, RZ, PT ;  /* 0x000000ff0700720c */ /* 0x000fe40003f05270 */
[----:B------:R-:W-:Y:S01]  /*0e80*/  IADD3 R6, PT, PT, R6, 0x20, RZ ;  /* 0x0000002006067810 */ /* 0x000fe20007ffe0ff */
[----:B--2---:R-:W-:-:S10]  /*0e90*/  FFMA R25, R16, R18, R25 ;  /* 0x0000001210197223 */ /* 0x004fd40000000019 */
[----:B------:R-:W-:Y:S05]  /*0ea0*/  @P0 BRA `(.L_x_18) ;  /* 0xfffffffc00d40947 */ /* 0x000fea000383ffff */
.L_x_13:
[----:B------:R-:W-:Y:S05]  /*0eb0*/  BSYNC.RECONVERGENT B1 ;  /* 0x0000000000017941 */ /* 0x000fea0003800200 */
.L_x_12:
[----:B------:R0:W-:Y:S02]  /*0ec0*/  STS [R4], R25 ;  /* 0x0000001904007388 */ /* 0x0001e40000000800 */
.L_x_8:
[----:B------:R-:W-:Y:S05]  /*0ed0*/  BSYNC.RECONVERGENT B0 ;  /* 0x0000000000007941 */ /* 0x000fea0003800200 */
.L_x_7:
[C---:B------:R-:W-:Y:S02]  /*0ee0*/  ISETP.GT.U32.AND P2, PT, R2.reuse, 0xf, PT ;  /* 0x0000000f0200780c */ /* 0x040fe40003f44070 */
[C---:B------:R-:W-:Y:S02]  /*0ef0*/  ISETP.GT.U32.AND P3, PT, R2.reuse, 0x7, PT ;  /* 0x000000070200780c */ /* 0x040fe40003f64070 */
[C---:B------:R-:W-:Y:S02]  /*0f00*/  ISETP.GT.U32.AND P1, PT, R2.reuse, 0x3, PT ;  /* 0x000000030200780c */ /* 0x040fe40003f24070 */
[----:B------:R-:W-:-:S07]  /*0f10*/  ISETP.GT.U32.AND P0, PT, R2, 0x1, PT ;  /* 0x000000010200780c */ /* 0x000fce0003f04070 */
[----:B------:R-:W0:Y:S04]  /*0f20*/  @!P2 LDS R6, [R4+0x40] ;  /* 0x000040000406a984 */ /* 0x000e280000000800 */
[----:B------:R-:W1:Y:S04]  /*0f30*/  @!P3 LDS R8, [R4+0x20] ;  /* 0x000020000408b984 */ /* 0x000e680000000800 */
[----:B------:R-:W2:Y:S04]  /*0f40*/  @!P1 LDS R10, [R4+0x10] ;  /* 0x00001000040a9984 */ /* 0x000ea80000000800 */
[----:B------:R-:W3:Y:S01]  /*0f50*/  @!P0 LDS R12, [R4+0x8] ;  /* 0x00000800040c8984 */ /* 0x000ee20000000800 */
[----:B0-----:R-:W-:-:S05]  /*0f60*/  @!P2 FADD R25, R25, R6 ;  /* 0x000000061919a221 */ /* 0x001fca0000000000 */
[----:B------:R1:W-:Y:S01]  /*0f70*/  @!P2 STS [R4], R25 ;  /* 0x000000190400a388 */ /* 0x0003e20000000800 */
[----:B------:R-:W-:Y:S01]  /*0f80*/  ISETP.NE.AND P2, PT, R2, RZ, PT ;  /* 0x000000ff0200720c */ /* 0x000fe20003f45270 */
[----:B-1----:R-:W-:-:S05]  /*0f90*/  @!P3 FADD R25, R25, R8 ;  /* 0x000000081919b221 */ /* 0x002fca0000000000 */
[----:B------:R2:W-:Y:S02]  /*0fa0*/  @!P3 STS [R4], R25 ;  /* 0x000000190400b388 */ /* 0x0005e40000000800 */
[----:B--2---:R-:W-:-:S05]  /*0fb0*/  @!P1 FADD R25, R25, R10 ;  /* 0x0000000a19199221 */ /* 0x004fca0000000000 */
[----:B------:R3:W-:Y:S02]  /*0fc0*/  @!P1 STS [R4], R25 ;  /* 0x0000001904009388 */ /* 0x0007e40000000800 */
[----:B---3--:R-:W-:-:S05]  /*0fd0*/  @!P0 FADD R25, R25, R12 ;  /* 0x0000000c19198221 */ /* 0x008fca0000000000 */
[----:B------:R0:W-:Y:S01]  /*0fe0*/  @!P0 STS [R4], R25 ;  /* 0x0000001904008388 */ /* 0x0001e20000000800 */
[----:B------:R-:W-:Y:S05]  /*0ff0*/  @P2 EXIT ;  /* 0x000000000000294d */ /* 0x000fea0003800000 */
[----:B------:R-:W0:Y:S01]  /*1000*/  LDS R2, [R3+0x4] ;  /* 0x0000040003027984 */ /* 0x000e220000000800 */
[----:B------:R-:W1:Y:S02]  /*1010*/  LDC.64 R6, c[0x0][0x3a8] ;  /* 0x0000ea00ff067b82 */ /* 0x000e640000000a00 */
[----:B-1----:R-:W-:-:S04]  /*1020*/  IMAD.WIDE R6, R0, 0x4, R6 ;  /* 0x0000000400067825 */ /* 0x002fc800078e0206 */
[----:B0-----:R-:W-:-:S05]  /*1030*/  FADD R25, R2, R25 ;  /* 0x0000001902197221 */ /* 0x001fca0000000000 */
[----:B------:R-:W-:Y:S04]  /*1040*/  STS [R4], R25 ;  /* 0x0000001904007388 */ /* 0x000fe80000000800 */
[----:B------:R-:W0:Y:S04]  /*1050*/  LDS R5, [R3] ;  /* 0x0000000003057984 */ /* 0x000e280000000800 */
[----:B0-----:R-:W-:Y:S01]  /*1060*/  STG.E desc[UR6][R6.64], R5 ;  /* 0x0000000506007986 */ /* 0x001fe2000c101906 */
[----:B------:R-:W-:Y:S05]  /*1070*/  EXIT ;  /* 0x000000000000794d */ /* 0x000fea0003800000 */
.L_x_19:
        /* <DEDUP_REMOVED lines=16> */
.L_x_32:


//--------------------- .text._Z16k_csr_mat_vec_mmiPiS_PfS0_S0_ --------------------------
	.section	.text._Z16k_csr_mat_vec_mmiPiS_PfS0_S0_,"ax",@progbits
	.align	128
        .global         _Z16k_csr_mat_vec_mmiPiS_PfS0_S0_
        .type           _Z16k_csr_mat_vec_mmiPiS_PfS0_S0_,@function
        .size           _Z16k_csr_mat_vec_mmiPiS_PfS0_S0_,(.L_x_33 - _Z16k_csr_mat_vec_mmiPiS_PfS0_S0_)
        .other          _Z16k_csr_mat_vec_mmiPiS_PfS0_S0_,@"STO_CUDA_ENTRY STV_DEFAULT"
_Z16k_csr_mat_vec_mmiPiS_PfS0_S0_:
.text._Z16k_csr_mat_vec_mmiPiS_PfS0_S0_:
        /* <DEDUP_REMOVED lines=8> */
[----:B------:R-:W0:Y:S01]  /*0080*/  LDC.64 R2, c[0x0][0x388] ;  /* 0x0000e200ff027b82 */ /* 0x000e220000000a00 */
[----:B------:R-:W1:Y:S01]  /*0090*/  LDCU.64 UR4, c[0x0][0x358] ;  /* 0x00006b00ff0477ac */ /* 0x000e620008000a00 */
[----:B0-----:R-:W-:-:S05]  /*00a0*/  IMAD.WIDE R2, R0, 0x4, R2 ;  /* 0x0000000400027825 */ /* 0x001fca00078e0202 */
[----:B-1----:R-:W2:Y:S04]  /*00b0*/  LDG.E R4, desc[UR4][R2.64] ;  /* 0x0000000402047981 */ /* 0x002ea8000c1e1900 */
[----:B------:R-:W2:Y:S01]  /*00c0*/  LDG.E R8, desc[UR4][R2.64+0x4] ;  /* 0x0000040402087981 */ /* 0x000ea2000c1e1900 */
[----:B------:R-:W-:Y:S01]  /*00d0*/  BSSY.RECONVERGENT B0, `(.L_x_20) ;  /* 0x00000d4000007945 */ /* 0x000fe20003800200 */
[----:B------:R-:W-:Y:S01]  /*00e0*/  HFMA2 R6, -RZ, RZ, 0, 0 ;  /* 0x00000000ff067431 */ /* 0x000fe200000001ff */
[----:B--2---:R-:W-:-:S13]  /*00f0*/  ISETP.GE.AND P0, PT, R4, R8, PT ;  /* 0x000000080400720c */ /* 0x004fda0003f06270 */
[----:B------:R-:W-:Y:S05]  /*0100*/  @P0 BRA `(.L_x_21) ;  /* 0x0000000c00400947 */ /* 0x000fea0003800000 */
[----:B------:R-:W-:Y:S01]  /*0110*/  MOV R3, R4 ;  /* 0x0000000400037202 */ /* 0x000fe20000000f00 */
[----:B------:R-:W-:Y:S01]  /*0120*/  BSSY.RECONVERGENT B1, `(.L_x_22) ;  /* 0x0000068000017945 */ /* 0x000fe20003800200 */
[----:B------:R-:W-:Y:S02]  /*0130*/  MOV R6, RZ ;  /* 0x000000ff00067202 */ /* 0x000fe40000000f00 */
[CC--:B------:R-:W-:Y:S02]  /*0140*/  IADD3 R4, PT, PT, R8.reuse, -R3.reuse, RZ ;  /* 0x8000000308047210 */ /* 0x0c0fe40007ffe0ff */
[----:B------:R-:W-:Y:S02]  /*0150*/  IADD3 R8, PT, PT, -R8, R3, RZ ;  /* 0x0000000308087210 */ /* 0x000fe40007ffe1ff */
[----:B------:R-:W-:Y:S02]  /*0160*/  LOP3.LUT R5, R4, 0xf, RZ, 0xc0, !PT ;  /* 0x0000000f04057812 */ /* 0x000fe400078ec0ff */
[----:B------:R-:W-:-:S02]  /*0170*/  ISETP.GT.U32.AND P1, PT, R8, -0x10, PT ;  /* 0xfffffff00800780c */ /* 0x000fc40003f24070 */
[----:B------:R-:W-:-:S11]  /*0180*/  ISETP.NE.AND P0, PT, R5, RZ, PT ;  /* 0x000000ff0500720c */ /* 0x000fd60003f05270 */
[----:B------:R-:W-:Y:S05]  /*0190*/  @P1 BRA `(.L_x_23) ;  /* 0x0000000400801947 */ /* 0x000fea0003800000 */
        /* <DEDUP_REMOVED lines=9> */
.L_x_24:
[C---:B------:R-:W-:Y:S01]  /*0230*/  IMAD.WIDE R20, R3.reuse, 0x4, R12 ;  /* 0x0000000403147825 */ /* 0x040fe200078e020c */
[----:B------:R-:W0:Y:S04]  /*0240*/  LDC.64 R16, c[0x0][0x3a0] ;  /* 0x0000e800ff107b82 */ /* 0x000e280000000a00 */
[----:B------:R-:W0:Y:S04]  /*0250*/  LDG.E R11, desc[UR4][R20.64+-0x20] ;  /* 0xffffe004140b7981 */ /* 0x000e28000c1e1900 */
[----:B------:R-:W2:Y:S04]  /*0260*/  LDG.E R23, desc[UR4][R20.64+-0x1c] ;  /* 0xffffe40414177981 */ /* 0x000ea8000c1e1900 */
[----:B------:R-:W3:Y:S01]  /*0270*/  LDG.E R9, desc[UR4][R20.64+-0x18] ;  /* 0xffffe80414097981 */ /* 0x000ee2000c1e1900 */
[----:B------:R-:W-:-:S03]  /*0280*/  IMAD.WIDE R26, R3, 0x4, R14 ;  /* 0x00000004031a7825 */ /* 0x000fc600078e020e */
[----:B------:R-:W4:Y:S04]  /*0290*/  LDG.E R25, desc[UR4][R20.64+-0x14] ;  /* 0xffffec0414197981 */ /* 0x000f28000c1e1900 */
[----:B------:R-:W5:Y:S04]  /*02a0*/  LDG.E R19, desc[UR4][R26.64+-0x20] ;  /* 0xffffe0041a137981 */ /* 0x000f68000c1e1900 */
[----:B------:R-:W5:Y:S04]  /*02b0*/  LDG.E R18, desc[UR4][R26.64+-0x1c] ;  /* 0xffffe4041a127981 */ /* 0x000f68000c1e1900 */
[----:B------:R-:W5:Y:S01]  /*02c0*/  LDG.E R29, desc[UR4][R20.64+-0x10] ;  /* 0xfffff004141d7981 */ /* 0x000f62000c1e1900 */
[----:B0-----:R-:W-:-:S06]  /*02d0*/  IMAD.WIDE R10, R11, 0x4, R16 ;  /* 0x000000040b0a7825 */ /* 0x001fcc00078e0210 */
[----:B------:R-:W5:Y:S01]  /*02e0*/  LDG.E R10, desc[UR4][R10.64] ;  /* 0x000000040a0a7981 */ /* 0x000f62000c1e1900 */
[----:B--2---:R-:W-:-:S05]  /*02f0*/  IMAD.WIDE R22, R23, 0x4, R16 ;  /* 0x0000000417167825 */ /* 0x004fca00078e0210 */
[----:B------:R-:W2:Y:S01]  /*0300*/  LDG.E R7, desc[UR4][R22.64] ;  /* 0x0000000416077981 */ /* 0x000ea2000c1e1900 */
[----:B---3--:R-:W-:-:S03]  /*0310*/  IMAD.WIDE R8, R9, 0x4, R16 ;  /* 0x0000000409087825 */ /* 0x008fc600078e0210 */
[----:B------:R-:W3:Y:S01]  /*0320*/  LDG.E R11, desc[UR4][R26.64+-0x18] ;  /* 0xffffe8041a0b7981 */ /* 0x000ee2000c1e1900 */
[----:B----4-:R-:W-:-:S03]  /*0330*/  IMAD.WIDE R24, R25, 0x4, R16 ;  /* 0x0000000419187825 */ /* 0x010fc600078e0210 */
[----:B------:R-:W3:Y:S04]  /*0340*/  LDG.E R8, desc[UR4][R8.64] ;  /* 0x0000000408087981 */ /* 0x000ee8000c1e1900 */
[----:B------:R-:W4:Y:S04]  /*0350*/  LDG.E R23, desc[UR4][R20.64+-0xc] ;  /* 0xfffff40414177981 */ /* 0x000f28000c1e1900 */
[----:B------:R-:W4:Y:S01]  /*0360*/  LDG.E R9, desc[UR4][R20.64+-0x8] ;  /* 0xfffff80414097981 */ /* 0x000f22000c1e1900 */
[----:B-----5:R-:W-:-:S03]  /*0370*/  FFMA R28, R19, R10, R6 ;  /* 0x0000000a131c7223 */ /* 0x020fc60000000006 */
[----:B------:R-:W5:Y:S04]  /*0380*/  LDG.E R6, desc[UR4][R24.64] ;  /* 0x0000000418067981 */ /* 0x000f68000c1e1900 */
[----:B------:R-:W5:Y:S01]  /*0390*/  LDG.E R19, desc[UR4][R26.64+-0x14] ;  /* 0xffffec041a137981 */ /* 0x000f62000c1e1900 */
[----:B--2---:R-:W-:Y:S01]  /*03a0*/  FFMA R22, R18, R7, R28 ;  /* 0x0000000712167223 */ /* 0x004fe2000000001c */
[----:B------:R-:W-:Y:S02]  /*03b0*/  IMAD.WIDE R28, R29, 0x4, R16 ;  /* 0x000000041d1c7825 */ /* 0x000fe400078e0210 */
[----:B------:R-:W2:Y:S04]  /*03c0*/  LDG.E R10, desc[UR4][R20.64+-0x4] ;  /* 0xfffffc04140a7981 */ /* 0x000ea8000c1e1900 */
[----:B------:R-:W2:Y:S04]  /*03d0*/  LDG.E R29, desc[UR4][R28.64] ;  /* 0x000000041c1d7981 */ /* 0x000ea8000c1e1900 */
[----:B------:R-:W2:Y:S04]  /*03e0*/  LDG.E R18, desc[UR4][R26.64+-0x10] ;  /* 0xfffff0041a127981 */ /* 0x000ea8000c1e1900 */
[----:B------:R-:W2:Y:S01]  /*03f0*/  LDG.E R7, desc[UR4][R20.64] ;  /* 0x0000000414077981 */ /* 0x000ea2000c1e1900 */
[----:B---3--:R-:W-:Y:S01]  /*0400*/  FFMA R8, R11, R8, R22 ;  /* 0x000000080b087223 */ /* 0x008fe20000000016 */
[----:B----4-:R-:W-:-:S02]  /*0410*/  IMAD.WIDE R22, R23, 0x4, R16 ;  /* 0x0000000417167825 */ /* 0x010fc400078e0210 */
[----:B------:R-:W3:Y:S04]  /*0420*/  LDG.E R11, desc[UR4][R20.64+0x4] ;  /* 0x00000404140b7981 */ /* 0x000ee8000c1e1900 */
[----:B------:R-:W4:Y:S04]  /*0430*/  LDG.E R23, desc[UR4][R22.64] ;  /* 0x0000000416177981 */ /* 0x000f28000c1e1900 */
[----:B------:R-:W4:Y:S04]  /*0440*/  LDG.E R25, desc[UR4][R26.64+-0xc] ;  /* 0xfffff4041a197981 */ /* 0x000f28000c1e1900 */
[----:B------:R-:W4:Y:S04]  /*0450*/  LDG.E R28, desc[UR4][R26.64+-0x8] ;  /* 0xfffff8041a1c7981 */ /* 0x000f28000c1e1900 */
[----:B------:R-:W4:Y:S04]  /*0460*/  LDG.E R22, desc[UR4][R20.64+0x8] ;  /* 0x0000080414167981 */ /* 0x000f28000c1e1900 */
[----:B------:R-:W4:Y:S01]  /*0470*/  LDG.E R24, desc[UR4][R26.64+0x4] ;  /* 0x000004041a187981 */ /* 0x000f22000c1e1900 */
[----:B-----5:R-:W-:Y:S01]  /*0480*/  FFMA R6, R19, R6, R8 ;  /* 0x0000000613067223 */ /* 0x020fe20000000008 */
[----:B------:R-:W-:-:S05]  /*0490*/  IMAD.WIDE R8, R9, 0x4, R16 ;  /* 0x0000000409087825 */ /* 0x000fca00078e0210 */
[----:B------:R0:W5:Y:S01]  /*04a0*/  LDG.E R19, desc[UR4][R8.64] ;  /* 0x0000000408137981 */ /* 0x000162000c1e1900 */
[----:B--2---:R-:W-:-:S03]  /*04b0*/  FFMA R18, R18, R29, R6 ;  /* 0x0000001d12127223 */ /* 0x004fc60000000006 */
[----:B------:R-:W2:Y:S01]  /*04c0*/  LDG.E R29, desc[UR4][R20.64+0x1c] ;  /* 0x00001c04141d7981 */ /* 0x000ea2000c1e1900 */
[----:B0-----:R-:W-:-:S04]  /*04d0*/  IMAD.WIDE R8, R10, 0x4, R16 ;  /* 0x000000040a087825 */ /* 0x001fc800078e0210 */
[--C-:B------:R-:W-:Y:S02]  /*04e0*/  IMAD.WIDE R6, R7, 0x4, R16.reuse ;  /* 0x0000000407067825 */ /* 0x100fe400078e0210 */
[----:B------:R-:W2:Y:S02]  /*04f0*/  LDG.E R8, desc[UR4][R8.64] ;  /* 0x0000000408087981 */ /* 0x000ea4000c1e1900 */
[----:B---3--:R-:W-:Y:S02]  /*0500*/  IMAD.WIDE R10, R11, 0x4, R16 ;  /* 0x000000040b0a7825 */ /* 0x008fe400078e0210 */
[----:B------:R-:W3:Y:S02]  /*0510*/  LDG.E R6, desc[UR4][R6.64] ;  /* 0x0000000406067981 */ /* 0x000ee4000c1e1900 */
[----:B----4-:R-:W-:Y:S02]  /*0520*/  FFMA R23, R25, R23, R18 ;  /* 0x0000001719177223 */ /* 0x010fe40000000012 */
[----:B------:R-:W4:Y:S04]  /*0530*/  LDG.E R10, desc[UR4][R10.64] ;  /* 0x000000040a0a7981 */ /* 0x000f28000c1e1900 */
[----:B------:R-:W2:Y:S04]  /*0540*/  LDG.E R9, desc[UR4][R26.64+-0x4] ;  /* 0xfffffc041a097981 */ /* 0x000ea8000c1e1900 */
[----:B------:R-:W3:Y:S04]  /*0550*/  LDG.E R7, desc[UR4][R26.64] ;  /* 0x000000041a077981 */ /* 0x000ee8000c1e1900 */
[----:B------:R-:W4:Y:S04]  /*0560*/  LDG.E R18, desc[UR4][R20.64+0xc] ;  /* 0x00000c0414127981 */ /* 0x000f28000c1e1900 */
[----:B------:R-:W4:Y:S04]  /*0570*/  LDG.E R25, desc[UR4][R20.64+0x14] ;  /* 0x0000140414197981 */ /* 0x000f28000c1e1900 */
[----:B------:R-:W4:Y:S01]  /*0580*/  LDG.E R11, desc[UR4][R26.64+0x18] ;  /* 0x000018041a0b7981 */ /* 0x000f22000c1e1900 */
[----:B-----5:R-:W-:-:S03]  /*0590*/  FFMA R28, R28, R19, R23 ;  /* 0x000000131c1c7223 */ /* 0x020fc60000000017 */
[----:B------:R-:W5:Y:S04]  /*05a0*/  LDG.E R23, desc[UR4][R20.64+0x10] ;  /* 0x0000100414177981 */ /* 0x000f68000c1e1900 */
[----:B------:R0:W5:Y:S02]  /*05b0*/  LDG.E R19, desc[UR4][R20.64+0x18] ;  /* 0x0000180414137981 */ /* 0x000164000c1e1900 */
[----:B0-----:R-:W-:-:S04]  /*05c0*/  IMAD.WIDE R20, R22, 0x4, R16 ;  /* 0x0000000416147825 */ /* 0x001fc800078e0210 */
[----:B--2---:R-:W-:Y:S02]  /*05d0*/  FFMA R8, R9, R8, R28 ;  /* 0x0000000809087223 */ /* 0x004fe4000000001c */
[----:B------:R-:W2:Y:S02]  /*05e0*/  LDG.E R9, desc[UR4][R26.64+0x10] ;  /* 0x000010041a097981 */ /* 0x000ea4000c1e1900 */
[----:B---3--:R-:W-:Y:S02]  /*05f0*/  FFMA R7, R7, R6, R8 ;  /* 0x0000000607077223 */ /* 0x008fe40000000008 */
[----:B------:R-:W3:Y:S02]  /*0600*/  LDG.E R8, desc[UR4][R26.64+0xc] ;  /* 0x00000c041a087981 */ /* 0x000ee4000c1e1900 */
[----:B----4-:R-:W-:Y:S02]  /*0610*/  FFMA R6, R24, R10, R7 ;  /* 0x0000000a18067223 */ /* 0x010fe40000000007 */
[----:B------:R-:W4:Y:S04]  /*0620*/  LDG.E R7, desc[UR4][R26.64+0x8] ;  /* 0x000008041a077981 */ /* 0x000f28000c1e1900 */
[----:B------:R-:W2:Y:S04]  /*0630*/  LDG.E R10, desc[UR4][R26.64+0x14] ;  /* 0x000014041a0a7981 */ /* 0x000ea8000c1e1900 */
[----:B------:R-:W2:Y:S01]  /*0640*/  LDG.E R26, desc[UR4][R26.64+0x1c] ;  /* 0x00001c041a1a7981 */ /* 0x000ea2000c1e1900 */
[----:B------:R-:W-:-:S06]  /*0650*/  IMAD.WIDE R24, R25, 0x4, R16 ;  /* 0x0000000419187825 */ /* 0x000fcc00078e0210 */
[----:B------:R-:W2:Y:S04]  /*0660*/  LDG.E R25, desc[UR4][R24.64] ;  /* 0x0000000418197981 */ /* 0x000ea8000c1e1900 */
[----:B------:R0:W4:Y:S02]  /*0670*/  LDG.E R27, desc[UR4][R20.64] ;  /* 0x00000004141b7981 */ /* 0x000124000c1e1900 */
[----:B0-----:R-:W-:-:S06]  /*0680*/  IMAD.WIDE R20, R18, 0x4, R16 ;  /* 0x0000000412147825 */ /* 0x001fcc00078e0210 */
[----:B------:R-:W3:Y:S01]  /*0690*/  LDG.E R21, desc[UR4][R20.64] ;  /* 0x0000000414157981 */ /* 0x000ee2000c1e1900 */
[----:B-----5:R-:W-:-:S04]  /*06a0*/  IMAD.WIDE R22, R23, 0x4, R16 ;  /* 0x0000000417167825 */ /* 0x020fc800078e0210 */
[--C-:B------:R-:W-:Y:S02]  /*06b0*/  IMAD.WIDE R18, R19, 0x4, R16.reuse ;  /* 0x0000000413127825 */ /* 0x100fe400078e0210 */
[----:B------:R-:W2:Y:S02]  /*06c0*/  LDG.E R22, desc[UR4][R22.64] ;  /* 0x0000000416167981 */ /* 0x000ea4000c1e1900 */
[----:B------:R-:W-:Y:S02]  /*06d0*/  IMAD.WIDE R16, R29, 0x4, R16 ;  /* 0x000000041d107825 */ /* 0x000fe400078e0210 */
[----:B------:R-:W5:Y:S04]  /*06e0*/  LDG.E R18, desc[UR4][R18.64] ;  /* 0x0000000412127981 */ /* 0x000f68000c1e1900 */
[----:B------:R-:W5:Y:S01]  /*06f0*/  LDG.E R16, desc[UR4][R16.64] ;  /* 0x0000000410107981 */ /* 0x000f62000c1e1900 */
[----:B------:R-:W-:-:S04]  /*0700*/  IADD3 R2, PT, PT, R2, 0x10, RZ ;  /* 0x0000001002027810 */ /* 0x000fc80007ffe0ff */
[----:B------:R-:W-:Y:S02]  /*0710*/  ISETP.NE.AND P1, PT, R2, RZ, PT ;  /* 0x000000ff0200720c */ /* 0x000fe40003f25270 */
[----:B------:R-:W-:Y:S01]  /*0720*/  IADD3 R3, PT, PT, R3, 0x10, RZ ;  /* 0x0000001003037810 */ /* 0x000fe20007ffe0ff */
[----:B----4-:R-:W-:-:S04]  /*0730*/  FFMA R7, R7, R27, R6 ;  /* 0x0000001b07077223 */ /* 0x010fc80000000006 */
[----:B---3--:R-:W-:-:S04]  /*0740*/  FFMA R8, R8, R21, R7 ;  /* 0x0000001508087223 */ /* 0x008fc80000000007 */
[----:B--2---:R-:W-:-:S04]  /*0750*/  FFMA R9, R9, R22, R8 ;  /* 0x0000001609097223 */ /* 0x004fc80000000008 */
[----:B------:R-:W-:-:S04]  /*0760*/  FFMA R10, R10, R25, R9 ;  /* 0x000000190a0a7223 */ /* 0x000fc80000000009 */
[----:B-----5:R-:W-:-:S04]  /*0770*/  FFMA R11, R11, R18, R10 ;  /* 0x000000120b0b7223 */ /* 0x020fc8000000000a */
[----:B------:R-:W-:Y:S01]  /*0780*/  FFMA R6, R26, R16, R11 ;  /* 0x000000101a067223 */ /* 0x000fe2000000000b */
[----:B------:R-:W-:Y:S06]  /*0790*/  @P1 BRA `(.L_x_24) ;  /* 0xfffffff800a41947 */ /* 0x000fec000383ffff */
.L_x_23:
[----:B------:R-:W-:Y:S05]  /*07a0*/  BSYNC.RECONVERGENT B1 ;  /* 0x0000000000017941 */ /* 0x000fea0003800200 */
.L_x_22:
        /* <DEDUP_REMOVED lines=12> */
[----:B------:R-:W4:Y:S04]  /*0870*/  LDG.E R25, desc[UR4][R20.64+0x8] ;  /* 0x0000080414197981 */ /* 0x000f28000c1e1900 */
[----:B------:R-:W5:Y:S04]  /*0880*/  LDG.E R13, desc[UR4][R20.64+0xc] ;  /* 0x00000c04140d7981 */ /* 0x000f68000c1e1900 */
[----:B------:R-:W5:Y:S04]  /*0890*/  LDG.E R15, desc[UR4][R20.64+0x10] ;  /* 0x00001004140f7981 */ /* 0x000f68000c1e1900 */
[----:B------:R-:W5:Y:S04]  /*08a0*/  LDG.E R17, desc[UR4][R20.64+0x14] ;  /* 0x0000140414117981 */ /* 0x000f68000c1e1900 */
[----:B------:R-:W5:Y:S04]  /*08b0*/  LDG.E R19, desc[UR4][R20.64+0x18] ;  /* 0x0000180414137981 */ /* 0x000f68000c1e1900 */
[----:B------:R4:W5:Y:S01]  /*08c0*/  LDG.E R23, desc[UR4][R20.64+0x1c] ;  /* 0x00001c0414177981 */ /* 0x000962000c1e1900 */
[----:B--2---:R-:W-:-:S05]  /*08d0*/  IMAD.WIDE R8, R3, 0x4, R8 ;  /* 0x0000000403087825 */ /* 0x004fca00078e0208 */
[----:B------:R-:W2:Y:S04]  /*08e0*/  LDG.E R7, desc[UR4][R8.64] ;  /* 0x0000000408077981 */ /* 0x000ea8000c1e1900 */
[----:B------:R-:W2:Y:S01]  /*08f0*/  LDG.E R22, desc[UR4][R8.64+0x8] ;  /* 0x0000080408167981 */ /* 0x000ea2000c1e1900 */
[----:B-1----:R-:W-:-:S04]  /*0900*/  IMAD.WIDE R28, R29, 0x4, R10 ;  /* 0x000000041d1c7825 */ /* 0x002fc800078e020a */
[--C-:B---3--:R-:W-:Y:S01]  /*0910*/  IMAD.WIDE R26, R27, 0x4, R10.reuse ;  /* 0x000000041b1a7825 */ /* 0x108fe200078e020a */
[----:B------:R-:W2:Y:S03]  /*0920*/  LDG.E R5, desc[UR4][R28.64] ;  /* 0x000000041c057981 */ /* 0x000ea6000c1e1900 */
[--C-:B----4-:R-:W-:Y:S01]  /*0930*/  IMAD.WIDE R20, R25, 0x4, R10.reuse ;  /* 0x0000000419147825 */ /* 0x110fe200078e020a */
[----:B------:R-:W3:Y:S04]  /*0940*/  LDG.E R2, desc[UR4][R26.64] ;  /* 0x000000041a027981 */ /* 0x000ee8000c1e1900 */
[----:B------:R-:W3:Y:S01]  /*0950*/  LDG.E R25, desc[UR4][R8.64+0x4] ;  /* 0x0000040408197981 */ /* 0x000ee2000c1e1900 */
[----:B-----5:R-:W-:-:S03]  /*0960*/  IMAD.WIDE R12, R13, 0x4, R10 ;  /* 0x000000040d0c7825 */ /* 0x020fc600078e020a */
[----:B------:R-:W4:Y:S01]  /*0970*/  LDG.E R21, desc[UR4][R20.64] ;  /* 0x0000000414157981 */ /* 0x000f22000c1e1900 */
[----:B------:R-:W-:-:S03]  /*0980*/  IMAD.WIDE R14, R15, 0x4, R10 ;  /* 0x000000040f0e7825 */ /* 0x000fc600078e020a */
[----:B------:R-:W5:Y:S01]  /*0990*/  LDG.E R13, desc[UR4][R12.64] ;  /* 0x000000040c0d7981 */ /* 0x000f62000c1e1900 */
[----:B------:R-:W-:-:S03]  /*09a0*/  IMAD.WIDE R16, R17, 0x4, R10 ;  /* 0x0000000411107825 */ /* 0x000fc600078e020a */
[----:B------:R-:W5:Y:S01]  /*09b0*/  LDG.E R28, desc[UR4][R8.64+0xc] ;  /* 0x00000c04081c7981 */ /* 0x000f62000c1e1900 */
[----:B------:R-:W-:-:S03]  /*09c0*/  IMAD.WIDE R18, R19, 0x4, R10 ;  /* 0x0000000413127825 */ /* 0x000fc600078e020a */
[----:B------:R-:W5:Y:S04]  /*09d0*/  LDG.E R14, desc[UR4][R14.64] ;  /* 0x000000040e0e7981 */ /* 0x000f68000c1e1900 */
[----:B------:R-:W5:Y:S01]  /*09e0*/  LDG.E R29, desc[UR4][R8.64+0x10] ;  /* 0x00001004081d7981 */ /* 0x000f62000c1e1900 */
[----:B------:R-:W-:-:S03]  /*09f0*/  IMAD.WIDE R10, R23, 0x4, R10 ;  /* 0x00000004170a7825 */ /* 0x000fc600078e020a */
[----:B------:R-:W5:Y:S04]  /*0a00*/  LDG.E R17, desc[UR4][R16.64] ;  /* 0x0000000410117981 */ /* 0x000f68000c1e1900 */
[----:B------:R-:W5:Y:S04]  /*0a10*/  LDG.E R26, desc[UR4][R8.64+0x14] ;  /* 0x00001404081a7981 */ /* 0x000f68000c1e1900 */
[----:B------:R-:W5:Y:S04]  /*0a20*/  LDG.E R18, desc[UR4][R18.64] ;  /* 0x0000000412127981 */ /* 0x000f68000c1e1900 */
[----:B------:R-:W5:Y:S04]  /*0a30*/  LDG.E R23, desc[UR4][R8.64+0x18] ;  /* 0x0000180408177981 */ /* 0x000f68000c1e1900 */
[----:B------:R-:W5:Y:S04]  /*0a40*/  LDG.E R12, desc[UR4][R8.64+0x1c] ;  /* 0x00001c04080c7981 */ /* 0x000f68000c1e1900 */
[----:B------:R-:W5:Y:S01]  /*0a50*/  LDG.E R10, desc[UR4][R10.64] ;  /* 0x000000040a0a7981 */ /* 0x000f62000c1e1900 */
[----:B------:R-:W-:Y:S01]  /*0a60*/  IADD3 R3, PT, PT, R3, 0x8, RZ ;  /* 0x0000000803037810 */ /* 0x000fe20007ffe0ff */
[----:B--2---:R-:W-:-:S04]  /*0a70*/  FFMA R6, R7, R5, R6 ;  /* 0x0000000507067223 */ /* 0x004fc80000000006 */
[----:B---3--:R-:W-:-:S04]  /*0a80*/  FFMA R25, R25, R2, R6 ;  /* 0x0000000219197223 */ /* 0x008fc80000000006 */
[----:B----4-:R-:W-:-:S04]  /*0a90*/  FFMA R21, R22, R21, R25 ;  /* 0x0000001516157223 */ /* 0x010fc80000000019 */
[----:B-----5:R-:W-:-:S04]  /*0aa0*/  FFMA R28, R28, R13, R21 ;  /* 0x0000000d1c1c7223 */ /* 0x020fc80000000015 */
[----:B------:R-:W-:-:S04]  /*0ab0*/  FFMA R29, R29, R14, R28 ;  /* 0x0000000e1d1d7223 */ /* 0x000fc8000000001c */
[----:B------:R-:W-:-:S04]  /*0ac0*/  FFMA R26, R26, R17, R29 ;  /* 0x000000111a1a7223 */ /* 0x000fc8000000001d */
[----:B------:R-:W-:-:S04]  /*0ad0*/  FFMA R23, R23, R18, R26 ;  /* 0x0000001217177223 */ /* 0x000fc8000000001a */
[----:B------:R-:W-:-:S07]  /*0ae0*/  FFMA R6, R12, R10, R23 ;  /* 0x0000000a0c067223 */ /* 0x000fce0000000017 */
.L_x_26:
[----:B------:R-:W-:Y:S05]  /*0af0*/  BSYNC.RECONVERGENT B1 ;  /* 0x0000000000017941 */ /* 0x000fea0003800200 */
.L_x_25:
        /* <DEDUP_REMOVED lines=25> */
[----:B------:R-:W3:Y:S04]  /*0c90*/  LDG.E R7, desc[UR4][R10.64+0x8] ;  /* 0x000008040a077981 */ /* 0x000ee8000c1e1900 */
[----:B------:R-:W4:Y:S01]  /*0ca0*/  LDG.E R8, desc[UR4][R8.64] ;  /* 0x0000000408087981 */ /* 0x000f22000c1e1900 */
[----:B------:R-:W-:Y:S01]  /*0cb0*/  IADD3 R3, PT, PT, R3, 0x4, RZ ;  /* 0x0000000403037810 */ /* 0x000fe20007ffe0ff */
[----:B-----5:R-:W-:-:S04]  /*0cc0*/  FFMA R5, R5, R14, R6 ;  /* 0x0000000e05057223 */ /* 0x020fc80000000006 */
[----:B--2---:R-:W-:-:S04]  /*0cd0*/  FFMA R2, R2, R16, R5 ;  /* 0x0000001002027223 */ /* 0x004fc80000000005 */
[----:B---3--:R-:W-:-:S04]  /*0ce0*/  FFMA R2, R7, R18, R2 ;  /* 0x0000001207027223 */ /* 0x008fc80000000002 */
[----:B----4-:R-:W-:-:S07]  /*0cf0*/  FFMA R6, R13, R8, R2 ;  /* 0x000000080d067223 */ /* 0x010fce0000000002 */
.L_x_28:
[----:B------:R-:W-:Y:S05]  /*0d00*/  BSYNC.RECONVERGENT B1 ;  /* 0x0000000000017941 */ /* 0x000fea0003800200 */
.L_x_27:
[----:B------:R-:W-:Y:S05]  /*0d10*/  @!P1 BRA `(.L_x_21) ;  /* 0x00000000003c9947 */ /* 0x000fea0003800000 */
[----:B------:R-:W0:Y:S01]  /*0d20*/  LDC.64 R16, c[0x0][0x3a0] ;  /* 0x0000e800ff107b82 */ /* 0x000e220000000a00 */
[----:B------:R-:W-:-:S07]  /*0d30*/  IADD3 R2, PT, PT, -R4, RZ, RZ ;  /* 0x000000ff04027210 */ /* 0x000fce0007ffe1ff */
[----:B------:R-:W1:Y:S08]  /*0d40*/  LDC.64 R12, c[0x0][0x390] ;  /* 0x0000e400ff0c7b82 */ /* 0x000e700000000a00 */
[----:B------:R-:W2:Y:S02]  /*0d50*/  LDC.64 R14, c[0x0][0x398] ;  /* 0x0000e600ff0e7b82 */ /* 0x000ea40000000a00 */
.L_x_29:
        /* <DEDUP_REMOVED lines=11> */
.L_x_21:
[----:B------:R-:W-:Y:S05]  /*0e10*/  BSYNC.RECONVERGENT B0 ;  /* 0x0000000000007941 */ /* 0x000fea0003800200 */
.L_x_20:
[----:B------:R-:W0:Y:S02]  /*0e20*/  LDC.64 R2, c[0x0][0x3a8] ;  /* 0x0000ea00ff027b82 */ /* 0x000e240000000a00 */
[----:B0-----:R-:W-:-:S05]  /*0e30*/  IMAD.WIDE R2, R0, 0x4, R2 ;  /* 0x0000000400027825 */ /* 0x001fca00078e0202 */
[----:B------:R-:W-:Y:S01]  /*0e40*/  STG.E desc[UR4][R2.64], R6 ;  /* 0x0000000602007986 */ /* 0x000fe2000c101904 */
[----:B------:R-:W-:Y:S05]  /*0e50*/  EXIT ;  /* 0x000000000000794d */ /* 0x000fea0003800000 */
.L_x_30:
        /* <DEDUP_REMOVED lines=10> */
.L_x_33:


//--------------------- .nv.shared.reserved.0     --------------------------
	.section	.nv.shared.reserved.0,"aw",@nobits
	.weak		__nv_reservedSMEM_offset_0_alias
	.size		__nv_reservedSMEM_offset_0_alias, 0, 64
	.other		__nv_reservedSMEM_offset_0_alias,@"STO_CUDA_RESERVED_SHARED STV_DEFAULT"
__nv_reservedSMEM_offset_0_alias:
	.zero		0
	.zero		64


//--------------------- .nv.shared._Z18k_csr2a_mat_vec_mmiPiS_PfS0_S0_ --------------------------
	.section	.nv.shared._Z18k_csr2a_mat_vec_mmiPiS_PfS0_S0_,"aw",@nobits
	.sectionflags	@""
	.align	4
.nv.shared._Z18k_csr2a_mat_vec_mmiPiS_PfS0_S0_:
	.zero		3072


//--------------------- .nv.constant0._Z16k_ell_mat_vec_mmiiPiPfS0_S0_ --------------------------
	.section	.nv.constant0._Z16k_ell_mat_vec_mmiiPiPfS0_S0_,"a",@progbits
	.sectionflags	@""
	.align	4
.nv.constant0._Z16k_ell_mat_vec_mmiiPiPfS0_S0_:
	.zero		936


//--------------------- .nv.constant0._Z18k_csr2a_mat_vec_mmiPiS_PfS0_S0_ --------------------------
	.section	.nv.constant0._Z18k_csr2a_mat_vec_mmiPiS_PfS0_S0_,"a",@progbits
	.sectionflags	@""
	.align	4
.nv.constant0._Z18k_csr2a_mat_vec_mmiPiS_PfS0_S0_:
	.zero		944


//--------------------- .nv.constant0._Z16k_csr_mat_vec_mmiPiS_PfS0_S0_ --------------------------
	.section	.nv.constant0._Z16k_csr_mat_vec_mmiPiS_PfS0_S0_,"a",@progbits
	.sectionflags	@""
	.align	4
.nv.constant0._Z16k_csr_mat_vec_mmiPiS_PfS0_S0_:
	.zero		944


//--------------------- SYMBOLS --------------------------

	.type		.nv.reservedSmem.offset0,@object
	.size		.nv.reservedSmem.offset0,0x4
	.type		.nv.reservedSmem.cap,@object
	.size		.nv.reservedSmem.cap,0x4
